# CuTe-DSL kernel — source=cudnn_frontend_dsl family=grouped_gemm_swiglu
# config = {"ab_dtype": "Float8E4M3FN", "sf_vec": 32, "d_dtype": "Float8E4M3FN", "vector_f32": true, "mma_mn": [128, 128], "cluster_mn": [1, 1]}


// ===== COMPILED SASS (sm_100a) =====

	.target	sm_100a

	.elftype	@"ET_EXEC"


//--------------------- .note.nv.tkinfo           --------------------------
	.section	.note.nv.tkinfo,"",@"SHT_NOTE"
	.sectionflags	@"SHF_NOTE_NV_TKINFO"
	.tkinfo
        /*0018*/ 	.word	0x00000081
        /*0030*/ 	.string	""
        /*0030*/ 	.string	"ptxas"
        /*0030*/ 	.string	"Cuda compilation tools, release 12.9, V12.9.83"
        /*0030*/ 	.string	"Build system must define TOOLS_VERSION_EXTENDED"
        /*0030*/ 	.string	"-O 3 -arch sm_100a "



//--------------------- .note.nv.cuver            --------------------------
	.section	.note.nv.cuver,"",@"SHT_NOTE"
	.sectionflags	@"SHF_NOTE_NV_CUVER"
        /*0018*/ 	.short	0x0001
        /*001a*/ 	.short	0x0064
        /*001c*/ 	.short	0x0001
        /*001e*/ 	.short	0x0000
        /*0020*/ 	.short	0x0001
        /*0022*/ 	.short	0x0000


//--------------------- .nv.info                  --------------------------
	.section	.nv.info,"",@"SHT_CUDA_INFO"
	.align	4


	//----- nvinfo : EIATTR_REGCOUNT
	.align		4
        /*0000*/ 	.byte	0x04, 0x2f
        /*0002*/ 	.short	(.L_4 - .L_3)
	.align		4
.L_3:
        /*0004*/ 	.word	index@(kernel_cutlass_kernel_cudnngrouped_gemmgrouped_gemm_swiglugrouped_gemm_swiglu_quantBlockScaledContiguousGroupedGemmKernel_object_at__TiledMMA_ThrLayoutVMNK11110000_PermutationMNK____MMAAt_0)
        /*0008*/ 	.word	0x00000083


	//----- nvinfo : EIATTR_FRAME_SIZE
	.align		4
.L_4:
        /*000c*/ 	.byte	0x04, 0x11
        /*000e*/ 	.short	(.L_6 - .L_5)
	.align		4
.L_5:
        /*0010*/ 	.word	index@($__internal_2_$__cuda_sm10x_tcgen05_guardrail_trap_unallocated_columns_being_dealloced)
        /*0014*/ 	.word	0x00000000


	//----- nvinfo : EIATTR_FRAME_SIZE
	.align		4
.L_6:
        /*0018*/ 	.byte	0x04, 0x11
        /*001a*/ 	.short	(.L_8 - .L_7)
	.align		4
.L_7:
        /*001c*/ 	.word	index@($__internal_1_$__cuda_sm10x_tcgen05_guardrail_trap_phase_invalid_during_alloc)
        /*0020*/ 	.word	0x00000000


	//----- nvinfo : EIATTR_FRAME_SIZE
	.align		4
.L_8:
        /*0024*/ 	.byte	0x04, 0x11
        /*0026*/ 	.short	(.L_10 - .L_9)
	.align		4
.L_9:
        /*0028*/ 	.word	index@($__internal_0_$__cuda_sm10x_tcgen05_guardrail_trap_col_being_dealloced_not_returned_by_alloc)
        /*002c*/ 	.word	0x00000000


	//----- nvinfo : EIATTR_FRAME_SIZE
	.align		4
.L_10:
        /*0030*/ 	.byte	0x04, 0x11
        /*0032*/ 	.short	(.L_12 - .L_11)
	.align		4
.L_11:
        /*0034*/ 	.word	index@(kernel_cutlass_kernel_cudnngrouped_gemmgrouped_gemm_swiglugrouped_gemm_swiglu_quantBlockScaledContiguousGroupedGemmKernel_object_at__TiledMMA_ThrLayoutVMNK11110000_PermutationMNK____MMAAt_0)
        /*0038*/ 	.word	0x00000000


	//----- nvinfo : EIATTR_MIN_STACK_SIZE
	.align		4
.L_12:
        /*003c*/ 	.byte	0x04, 0x12
        /*003e*/ 	.short	(.L_14 - .L_13)
	.align		4
.L_13:
        /*0040*/ 	.word	index@(kernel_cutlass_kernel_cudnngrouped_gemmgrouped_gemm_swiglugrouped_gemm_swiglu_quantBlockScaledContiguousGroupedGemmKernel_object_at__TiledMMA_ThrLayoutVMNK11110000_PermutationMNK____MMAAt_0)
        /*0044*/ 	.word	0x00000000
.L_14:


//--------------------- .nv.info.kernel_cutlass_kernel_cudnngrouped_gemmgrouped_gemm_swiglugrouped_gemm_swiglu_quantBlockScaledContiguousGroupedGemmKernel_object_at__TiledMMA_ThrLayoutVMNK11110000_PermutationMNK____MMAAt_0 --------------------------
	.section	.nv.info.kernel_cutlass_kernel_cudnngrouped_gemmgrouped_gemm_swiglugrouped_gemm_swiglu_quantBlockScaledContiguousGroupedGemmKernel_object_at__TiledMMA_ThrLayoutVMNK11110000_PermutationMNK____MMAAt_0,"",@"SHT_CUDA_INFO"
	.sectionflags	@""
	.align	4


	//----- nvinfo : EIATTR_CUDA_API_VERSION
	.align		4
        /*0000*/ 	.byte	0x04, 0x37
        /*0002*/ 	.short	(.L_16 - .L_15)
.L_15:
        /*0004*/ 	.word	0x00000081


	//----- nvinfo : EIATTR_KPARAM_INFO
	.align		4
.L_16:
        /*0008*/ 	.byte	0x04, 0x17
        /*000a*/ 	.short	(.L_18 - .L_17)
.L_17:
        /*000c*/ 	.word	0x00000000
        /*0010*/ 	.short	0x000f
        /*0012*/ 	.short	0x03f8
        /*0014*/ 	.byte	0x00, 0xf0, 0x31, 0x00


	//----- nvinfo : EIATTR_KPARAM_INFO
	.align		4
.L_18:
        /*0018*/ 	.byte	0x04, 0x17
        /*001a*/ 	.short	(.L_20 - .L_19)
.L_19:
        /*001c*/ 	.word	0x00000000
        /*0020*/ 	.short	0x000e
        /*0022*/ 	.short	0x03ec
        /*0024*/ 	.byte	0x00, 0xf0, 0x31, 0x00


	//----- nvinfo : EIATTR_KPARAM_INFO
	.align		4
.L_20:
        /*0028*/ 	.byte	0x04, 0x17
        /*002a*/ 	.short	(.L_22 - .L_21)
.L_21:
        /*002c*/ 	.word	0x00000000
        /*0030*/ 	.short	0x000d
        /*0032*/ 	.short	0x03e0
        /*0034*/ 	.byte	0x00, 0xf0, 0x31, 0x00


	//----- nvinfo : EIATTR_KPARAM_INFO
	.align		4
.L_22:
        /*0038*/ 	.byte	0x04, 0x17
        /*003a*/ 	.short	(.L_24 - .L_23)
.L_23:
        /*003c*/ 	.word	0x00000000
        /*0040*/ 	.short	0x000c
        /*0042*/ 	.short	0x03d8
        /*0044*/ 	.byte	0x00, 0xf0, 0x21, 0x00


	//----- nvinfo : EIATTR_KPARAM_INFO
	.align		4
.L_24:
        /*0048*/ 	.byte	0x04, 0x17
        /*004a*/ 	.short	(.L_26 - .L_25)
.L_25:
        /*004c*/ 	.word	0x00000000
        /*0050*/ 	.short	0x000b
        /*0052*/ 	.short	0x03d0
        /*0054*/ 	.byte	0x00, 0xf0, 0x21, 0x00


	//----- nvinfo : EIATTR_KPARAM_INFO
	.align		4
.L_26:
        /*0058*/ 	.byte	0x04, 0x17
        /*005a*/ 	.short	(.L_28 - .L_27)
.L_27:
        /*005c*/ 	.word	0x00000000
        /*0060*/ 	.short	0x000a
        /*0062*/ 	.short	0x03c8
        /*0064*/ 	.byte	0x00, 0xf0, 0x21, 0x00


	//----- nvinfo : EIATTR_KPARAM_INFO
	.align		4
.L_28:
        /*0068*/ 	.byte	0x04, 0x17
        /*006a*/ 	.short	(.L_30 - .L_29)
.L_29:
        /*006c*/ 	.word	0x00000000
        /*0070*/ 	.short	0x0009
        /*0072*/ 	.short	0x03c0
        /*0074*/ 	.byte	0x00, 0xf0, 0x21, 0x00


	//----- nvinfo : EIATTR_KPARAM_INFO
	.align		4
.L_30:
        /*0078*/ 	.byte	0x04, 0x17
        /*007a*/ 	.short	(.L_32 - .L_31)
.L_31:
        /*007c*/ 	.word	0x00000000
        /*0080*/ 	.short	0x0008
        /*0082*/ 	.short	0x0340
        /*0084*/ 	.byte	0x00, 0xf0, 0x01, 0x02


	//----- nvinfo : EIATTR_KPARAM_INFO
	.align		4
.L_32:
        /*0088*/ 	.byte	0x04, 0x17
        /*008a*/ 	.short	(.L_34 - .L_33)
.L_33:
        /*008c*/ 	.word	0x00000000
        /*0090*/ 	.short	0x0007
        /*0092*/ 	.short	0x02c0
        /*0094*/ 	.byte	0x00, 0xf0, 0x01, 0x02


	//----- nvinfo : EIATTR_KPARAM_INFO
	.align		4
.L_34:
        /*0098*/ 	.byte	0x04, 0x17
        /*009a*/ 	.short	(.L_36 - .L_35)
.L_35:
        /*009c*/ 	.word	0x00000000
        /*00a0*/ 	.short	0x0006
        /*00a2*/ 	.short	0x0240
        /*00a4*/ 	.byte	0x00, 0xf0, 0x01, 0x02


	//----- nvinfo : EIATTR_KPARAM_INFO
	.align		4
.L_36:
        /*00a8*/ 	.byte	0x04, 0x17
        /*00aa*/ 	.short	(.L_38 - .L_37)
.L_37:
        /*00ac*/ 	.word	0x00000000
        /*00b0*/ 	.short	0x0005
        /*00b2*/ 	.short	0x01c0
        /*00b4*/ 	.byte	0x00, 0xf0, 0x01, 0x02


	//----- nvinfo : EIATTR_KPARAM_INFO
	.align		4
.L_38:
        /*00b8*/ 	.byte	0x04, 0x17
        /*00ba*/ 	.short	(.L_40 - .L_39)
.L_39:
        /*00bc*/ 	.word	0x00000000
        /*00c0*/ 	.short	0x0004
        /*00c2*/ 	.short	0x0140
        /*00c4*/ 	.byte	0x00, 0xf0, 0x01, 0x02


	//----- nvinfo : EIATTR_KPARAM_INFO
	.align		4
.L_40:
        /*00c8*/ 	.byte	0x04, 0x17
        /*00ca*/ 	.short	(.L_42 - .L_41)
.L_41:
        /*00cc*/ 	.word	0x00000000
        /*00d0*/ 	.short	0x0003
        /*00d2*/ 	.short	0x00c0
        /*00d4*/ 	.byte	0x00, 0xf0, 0x01, 0x02


	//----- nvinfo : EIATTR_KPARAM_INFO
	.align		4
.L_42:
        /*00d8*/ 	.byte	0x04, 0x17
        /*00da*/ 	.short	(.L_44 - .L_43)
.L_43:
        /*00dc*/ 	.word	0x00000000
        /*00e0*/ 	.short	0x0002
        /*00e2*/ 	.short	0x0040
        /*00e4*/ 	.byte	0x00, 0xf0, 0x01, 0x02


	//----- nvinfo : EIATTR_KPARAM_INFO
	.align		4
.L_44:
        /*00e8*/ 	.byte	0x04, 0x17
        /*00ea*/ 	.short	(.L_46 - .L_45)
.L_45:
        /*00ec*/ 	.word	0x00000000
        /*00f0*/ 	.short	0x0001
        /*00f2*/ 	.short	0x000c
        /*00f4*/ 	.byte	0x00, 0xf0, 0x31, 0x00


	//----- nvinfo : EIATTR_KPARAM_INFO
	.align		4
.L_46:
        /*00f8*/ 	.byte	0x04, 0x17
        /*00fa*/ 	.short	(.L_48 - .L_47)
.L_47:
        /*00fc*/ 	.word	0x00000000
        /*0100*/ 	.short	0x0000
        /*0102*/ 	.short	0x0000
        /*0104*/ 	.byte	0x00, 0xf0, 0x31, 0x00


	//----- nvinfo : EIATTR_AT_ENTRY_FRAGMENTS
	.align		4
.L_48:
        /*0108*/ 	.byte	0x04, 0x4f
        /*010a*/ 	.short	(.L_50 - .L_49)


	//   ....[0]....
.L_49:
        /*010c*/ 	.word	0x00000004


	//----- nvinfo : EIATTR_RESERVED_SMEM_USED
	.align		4
.L_50:
        /*0110*/ 	.byte	0x01, 0x41
	.zero		2


	//----- nvinfo : EIATTR_SPARSE_MMA_MASK
	.align		4
        /*0114*/ 	.byte	0x03, 0x50
        /*0116*/ 	.short	0x0000


	//----- nvinfo : EIATTR_TCGEN05_1CTA_USED
	.align		4
        /*0118*/ 	.byte	0x01, 0x51
	.zero		2


	//----- nvinfo : EIATTR_MAXREG_COUNT
	.align		4
        /*011c*/ 	.byte	0x03, 0x1b
        /*011e*/ 	.short	0x00ff


	//----- nvinfo : EIATTR_NUM_BARRIERS
	.align		4
        /*0120*/ 	.byte	0x02, 0x4c
        /*0122*/ 	.byte	0x05
	.zero		1


	//----- nvinfo : EIATTR_INT_WARP_WIDE_INSTR_OFFSETS
	.align		4
        /*0124*/ 	.byte	0x04, 0x31
        /*0126*/ 	.short	(.L_52 - .L_51)


	//   ....[0]....
.L_51:
        /*0128*/ 	.word	0x000045d0


	//   ....[1]....
        /*012c*/ 	.word	0x00004610


	//----- nvinfo : EIATTR_COOP_GROUP_MASK_REGIDS
	.align		4
.L_52:
        /*0130*/ 	.byte	0x04, 0x29
        /*0132*/ 	.short	(.L_54 - .L_53)


	//   ....[0]....
.L_53:
        /*0134*/ 	.word	0xffffffff


	//   ....[1]....
        /*0138*/ 	.word	0xffffffff


	//   ....[2]....
        /*013c*/ 	.word	0xffffffff


	//   ....[3]....
        /*0140*/ 	.word	0xffffffff


	//   ....[4]....
        /*0144*/ 	.word	0xffffffff


	//   ....[5]....
        /*0148*/ 	.word	0xffffffff


	//   ....[6]....
        /*014c*/ 	.word	0xffffffff


	//   ....[7]....
        /*0150*/ 	.word	0xffffffff


	//   ....[8]....
        /*0154*/ 	.word	0xffffffff


	//----- nvinfo : EIATTR_COOP_GROUP_INSTR_OFFSETS
	.align		4
.L_54:
        /*0158*/ 	.byte	0x04, 0x28
        /*015a*/ 	.short	(.L_56 - .L_55)


	//   ....[0]....
.L_55:
        /*015c*/ 	.word	0x000000b0


	//   ....[1]....
        /*0160*/ 	.word	0x000009c0


	//   ....[2]....
        /*0164*/ 	.word	0x00000c00


	//   ....[3]....
        /*0168*/ 	.word	0x00000c60


	//   ....[4]....
        /*016c*/ 	.word	0x00002520


	//   ....[5]....
        /*0170*/ 	.word	0x000027e0


	//   ....[6]....
        /*0174*/ 	.word	0x000041c0


	//   ....[7]....
        /*0178*/ 	.word	0x00004470


	//   ....[8]....
        /*017c*/ 	.word	0x000046c0


	//----- nvinfo : EIATTR_VRC_CTA_INIT_COUNT
	.align		4
.L_56:
        /*0180*/ 	.byte	0x02, 0x4a
        /*0182*/ 	.byte	0x80
	.zero		1


	//----- nvinfo : EIATTR_MBARRIER_INSTR_OFFSETS
	.align		4
        /*0184*/ 	.byte	0x04, 0x39
        /*0186*/ 	.short	(.L_58 - .L_57)


	//   ....[0]....
.L_57:
        /*0188*/ 	.word	0x00000330
        /*018c*/ 	.word	0x000000ff
        /*0190*/ 	.word	0x00000000
        /*0194*/ 	.short	0x0100
        /*0196*/ 	.byte	0x05
	.zero		1


	//   ....[1]....
        /*0198*/ 	.word	0x00000340
        /*019c*/ 	.word	0x000000ff
        /*01a0*/ 	.word	0x00000008
        /*01a4*/ 	.short	0x0100
        /*01a6*/ 	.byte	0x05
	.zero		1


	//   ....[2]....
        /*01a8*/ 	.word	0x00000350
        /*01ac*/ 	.word	0x000000ff
        /*01b0*/ 	.word	0x00000010
        /*01b4*/ 	.short	0x0100
        /*01b6*/ 	.byte	0x05
	.zero		1


	//   ....[3]....
        /*01b8*/ 	.word	0x00000360
        /*01bc*/ 	.word	0x000000ff
        /*01c0*/ 	.word	0x00000018
        /*01c4*/ 	.short	0x0100
        /*01c6*/ 	.byte	0x05
	.zero		1


	//   ....[4]....
        /*01c8*/ 	.word	0x00000370
        /*01cc*/ 	.word	0x000000ff
        /*01d0*/ 	.word	0x00000020
        /*01d4*/ 	.short	0x0100
        /*01d6*/ 	.byte	0x05
	.zero		1


	//   ....[5]....
        /*01d8*/ 	.word	0x00000380
        /*01dc*/ 	.word	0x000000ff
        /*01e0*/ 	.word	0x00000028
        /*01e4*/ 	.short	0x0100
        /*01e6*/ 	.byte	0x05
	.zero		1


	//   ....[6]....
        /*01e8*/ 	.word	0x00000390
        /*01ec*/ 	.word	0x000000ff
        /*01f0*/ 	.word	0x00000030
        /*01f4*/ 	.short	0x0100
        /*01f6*/ 	.byte	0x05
	.zero		1


	//   ....[7]....
        /*01f8*/ 	.word	0x000003a0
        /*01fc*/ 	.word	0x000000ff
        /*0200*/ 	.word	0x00000038
        /*0204*/ 	.short	0x0100
        /*0206*/ 	.byte	0x05
	.zero		1


	//   ....[8]....
        /*0208*/ 	.word	0x000003b0
        /*020c*/ 	.word	0x000000ff
        /*0210*/ 	.word	0x00000040
        /*0214*/ 	.short	0x0100
        /*0216*/ 	.byte	0x05
	.zero		1


	//   ....[9]....
        /*0218*/ 	.word	0x000003c0
        /*021c*/ 	.word	0x000000ff
        /*0220*/ 	.word	0x00000048
        /*0224*/ 	.short	0x0100
        /*0226*/ 	.byte	0x05
	.zero		1


	//   ....[10]....
        /*0228*/ 	.word	0x000003d0
        /*022c*/ 	.word	0x000000ff
        /*0230*/ 	.word	0x00000050
        /*0234*/ 	.short	0x0100
        /*0236*/ 	.byte	0x05
	.zero		1


	//   ....[11]....
        /*0238*/ 	.word	0x000003e0
        /*023c*/ 	.word	0x000000ff
        /*0240*/ 	.word	0x00000058
        /*0244*/ 	.short	0x0100
        /*0246*/ 	.byte	0x05
	.zero		1


	//   ....[12]....
        /*0248*/ 	.word	0x000004f0
        /*024c*/ 	.word	0x000000ff
        /*0250*/ 	.word	0x00000060
        /*0254*/ 	.short	0x0100
        /*0256*/ 	.byte	0x06
	.zero		1


	//   ....[13]....
        /*0258*/ 	.word	0x00000500
        /*025c*/ 	.word	0x000000ff
        /*0260*/ 	.word	0x00000068
        /*0264*/ 	.short	0x0100
        /*0266*/ 	.byte	0x06
	.zero		1


	//   ....[14]....
        /*0268*/ 	.word	0x00000510
        /*026c*/ 	.word	0x000000ff
        /*0270*/ 	.word	0x00000070
        /*0274*/ 	.short	0x0100
        /*0276*/ 	.byte	0x06
	.zero		1


	//   ....[15]....
        /*0278*/ 	.word	0x00000520
        /*027c*/ 	.word	0x000000ff
        /*0280*/ 	.word	0x00000078
        /*0284*/ 	.short	0x0100
        /*0286*/ 	.byte	0x06
	.zero		1


	//   ....[16]....
        /*0288*/ 	.word	0x00000630
        /*028c*/ 	.word	0x000000ff
        /*0290*/ 	.word	0x00000080
        /*0294*/ 	.short	0x0100
        /*0296*/ 	.byte	0x06
	.zero		1


	//   ....[17]....
        /*0298*/ 	.word	0x00000640
        /*029c*/ 	.word	0x000000ff
        /*02a0*/ 	.word	0x00000088
        /*02a4*/ 	.short	0x0100
        /*02a6*/ 	.byte	0x06
	.zero		1


	//   ....[18]....
        /*02a8*/ 	.word	0x00000650
        /*02ac*/ 	.word	0x000000ff
        /*02b0*/ 	.word	0x00000090
        /*02b4*/ 	.short	0x0100
        /*02b6*/ 	.byte	0x06
	.zero		1


	//   ....[19]....
        /*02b8*/ 	.word	0x00000660
        /*02bc*/ 	.word	0x000000ff
        /*02c0*/ 	.word	0x00000098
        /*02c4*/ 	.short	0x0100
        /*02c6*/ 	.byte	0x06
	.zero		1


	//   ....[20]....
        /*02c8*/ 	.word	0x00000cc0
        /*02cc*/ 	.word	0x0000000e
        /*02d0*/ 	.word	0x00000090
        /*02d4*/ 	.short	0x010a
        /*02d6*/ 	.byte	0xff
	.zero		1


	//   ....[21]....
        /*02d8*/ 	.word	0x00000da0
        /*02dc*/ 	.word	0x0000000e
        /*02e0*/ 	.word	0x00000080
        /*02e4*/ 	.short	0x0101
        /*02e6*/ 	.byte	0xff
	.zero		1


	//   ....[22]....
        /*02e8*/ 	.word	0x00000fb0
        /*02ec*/ 	.word	0x00000002
        /*02f0*/ 	.word	0x00000090
        /*02f4*/ 	.short	0x010a
        /*02f6*/ 	.byte	0xff
	.zero		1


	//   ....[23]....
        /*02f8*/ 	.word	0x000010d0
        /*02fc*/ 	.word	0x00000002
        /*0300*/ 	.word	0x00000080
        /*0304*/ 	.short	0x0101
        /*0306*/ 	.byte	0xff
	.zero		1


	//   ....[24]....
        /*0308*/ 	.word	0x000010e0
        /*030c*/ 	.word	0x00000008
        /*0310*/ 	.word	0x00000090
        /*0314*/ 	.short	0x010a
        /*0316*/ 	.byte	0xff
	.zero		1


	//   ....[25]....
        /*0318*/ 	.word	0x00001150
        /*031c*/ 	.word	0x000000ff
        /*0320*/ 	.word	0x00000080
        /*0324*/ 	.short	0x010a
        /*0326*/ 	.byte	0x17
	.zero		1


	//   ....[26]....
        /*0328*/ 	.word	0x000011d0
        /*032c*/ 	.word	0x000000ff
        /*0330*/ 	.word	0x00000090
        /*0334*/ 	.short	0x0101
        /*0336*/ 	.byte	0x17
	.zero		1


	//   ....[27]....
        /*0338*/ 	.word	0x00001390
        /*033c*/ 	.word	0x000000ff
        /*0340*/ 	.word	0x00000030
        /*0344*/ 	.short	0x010a
        /*0346*/ 	.byte	0x05
	.zero		1


	//   ....[28]....
        /*0348*/ 	.word	0x000014b0
        /*034c*/ 	.word	0x000000ff
        /*0350*/ 	.word	0x00000030
        /*0354*/ 	.short	0x010a
        /*0356*/ 	.byte	0x05
	.zero		1


	//   ....[29]....
        /*0358*/ 	.word	0x00001600
        /*035c*/ 	.word	0x000000ff
        /*0360*/ 	.word	0x00000030
        /*0364*/ 	.short	0x010a
        /*0366*/ 	.byte	0x16
	.zero		1


	//   ....[30]....
        /*0368*/ 	.word	0x00001650
        /*036c*/ 	.word	0x00000003
        /*0370*/ 	.word	0x00000080
        /*0374*/ 	.short	0x010a
        /*0376*/ 	.byte	0xff
	.zero		1


	//   ....[31]....
        /*0378*/ 	.word	0x000016f0
        /*037c*/ 	.word	0x00000003
        /*0380*/ 	.word	0x00000090
        /*0384*/ 	.short	0x0101
        /*0386*/ 	.byte	0xff
	.zero		1


	//   ....[32]....
        /*0388*/ 	.word	0x000018e0
        /*038c*/ 	.word	0x000000ff
        /*0390*/ 	.word	0x00000030
        /*0394*/ 	.short	0x010a
        /*0396*/ 	.byte	0x05
	.zero		1


	//   ....[33]....
        /*0398*/ 	.word	0x000019a0
        /*039c*/ 	.word	0x000000ff
        /*03a0*/ 	.word	0x00000080
        /*03a4*/ 	.short	0x010a
        /*03a6*/ 	.byte	0x0c
	.zero		1


	//   ....[34]....
        /*03a8*/ 	.word	0x00001a30
        /*03ac*/ 	.word	0x000000ff
        /*03b0*/ 	.word	0x00000090
        /*03b4*/ 	.short	0x0101
        /*03b6*/ 	.byte	0x0c
	.zero		1


	//   ....[35]....
        /*03b8*/ 	.word	0x00001e70
        /*03bc*/ 	.word	0x000000ff
        /*03c0*/ 	.word	0x00000000
        /*03c4*/ 	.short	0x010a
        /*03c6*/ 	.byte	0x10
	.zero		1


	//   ....[36]....
        /*03c8*/ 	.word	0x00001e80
        /*03cc*/ 	.word	0x000000ff
        /*03d0*/ 	.word	0x00000070
        /*03d4*/ 	.short	0x010a
        /*03d6*/ 	.byte	0x12
	.zero		1


	//   ....[37]....
        /*03d8*/ 	.word	0x00001ea0
        /*03dc*/ 	.word	0x000000ff
        /*03e0*/ 	.word	0x00000070
        /*03e4*/ 	.short	0x010a
        /*03e6*/ 	.byte	0x12
	.zero		1


	//   ....[38]....
        /*03e8*/ 	.word	0x000020c0
        /*03ec*/ 	.word	0x000000ff
        /*03f0*/ 	.word	0x00000000
        /*03f4*/ 	.short	0x010a
        /*03f6*/ 	.byte	0x0d
	.zero		1


	//   ....[39]....
        /*03f8*/ 	.word	0x00002210
        /*03fc*/ 	.word	0x000000ff
        /*0400*/ 	.word	0x00000000
        /*0404*/ 	.short	0x010a
        /*0406*/ 	.byte	0x10
	.zero		1


	//   ....[40]....
        /*0408*/ 	.word	0x00002300
        /*040c*/ 	.word	0x000000ff
        /*0410*/ 	.word	0x00000070
        /*0414*/ 	.short	0x010a
        /*0416*/ 	.byte	0x10
	.zero		1


	//   ....[41]....
        /*0418*/ 	.word	0x00002310
        /*041c*/ 	.word	0x00000000
        /*0420*/ 	.word	0x00000080
        /*0424*/ 	.short	0x010a
        /*0426*/ 	.byte	0xff
	.zero		1


	//   ....[42]....
        /*0428*/ 	.word	0x000023b0
        /*042c*/ 	.word	0x00000000
        /*0430*/ 	.word	0x00000090
        /*0434*/ 	.short	0x0101
        /*0436*/ 	.byte	0xff
	.zero		1


	//   ....[43]....
        /*0438*/ 	.word	0x000024c0
        /*043c*/ 	.word	0x00000000
        /*0440*/ 	.word	0x00000070
        /*0444*/ 	.short	0x010a
        /*0446*/ 	.byte	0xff
	.zero		1


	//   ....[44]....
        /*0448*/ 	.word	0x00002850
        /*044c*/ 	.word	0x00000057
        /*0450*/ 	.word	0x00000080
        /*0454*/ 	.short	0x010a
        /*0456*/ 	.byte	0xff
	.zero		1


	//   ....[45]....
        /*0458*/ 	.word	0x000028b0
        /*045c*/ 	.word	0x00000057
        /*0460*/ 	.word	0x00000090
        /*0464*/ 	.short	0x0101
        /*0466*/ 	.byte	0xff
	.zero		1


	//   ....[46]....
        /*0468*/ 	.word	0x00002c90
        /*046c*/ 	.word	0x0000007c
        /*0470*/ 	.word	0x00000060
        /*0474*/ 	.short	0x010a
        /*0476*/ 	.byte	0xff
	.zero		1


	//   ....[47]....
        /*0478*/ 	.word	0x00004170
        /*047c*/ 	.word	0x0000007c
        /*0480*/ 	.word	0x00000070
        /*0484*/ 	.short	0x0101
        /*0486*/ 	.byte	0xff
	.zero		1


	//   ....[48]....
        /*0488*/ 	.word	0x00004180
        /*048c*/ 	.word	0x00000003
        /*0490*/ 	.word	0x00000080
        /*0494*/ 	.short	0x010a
        /*0496*/ 	.byte	0xff
	.zero		1


	//   ....[49]....
        /*0498*/ 	.word	0x00004240
        /*049c*/ 	.word	0x00000003
        /*04a0*/ 	.word	0x00000090
        /*04a4*/ 	.short	0x0101
        /*04a6*/ 	.byte	0xff
	.zero		1


	//   ....[50]....
        /*04a8*/ 	.word	0x00004710
        /*04ac*/ 	.word	0x0000000e
        /*04b0*/ 	.word	0x00000090
        /*04b4*/ 	.short	0x010a
        /*04b6*/ 	.byte	0xff
	.zero		1


	//   ....[51]....
        /*04b8*/ 	.word	0x00004770
        /*04bc*/ 	.word	0x00000002
        /*04c0*/ 	.word	0x00000090
        /*04c4*/ 	.short	0x010a
        /*04c6*/ 	.byte	0xff
	.zero		1


	//   ....[52]....
        /*04c8*/ 	.word	0x000047d0
        /*04cc*/ 	.word	0x00000008
        /*04d0*/ 	.word	0x00000090
        /*04d4*/ 	.short	0x010a
        /*04d6*/ 	.byte	0xff
	.zero		1


	//   ....[53]....
        /*04d8*/ 	.word	0x00004830
        /*04dc*/ 	.word	0x00000000
        /*04e0*/ 	.word	0x00000080
        /*04e4*/ 	.short	0x010a
        /*04e6*/ 	.byte	0xff
	.zero		1


	//   ....[54]....
        /*04e8*/ 	.word	0x000048b0
        /*04ec*/ 	.word	0x00000000
        /*04f0*/ 	.word	0x00000030
        /*04f4*/ 	.short	0x010a
        /*04f6*/ 	.byte	0xff
	.zero		1


	//   ....[55]....
        /*04f8*/ 	.word	0x00004910
        /*04fc*/ 	.word	0x00000003
        /*0500*/ 	.word	0x00000080
        /*0504*/ 	.short	0x010a
        /*0506*/ 	.byte	0xff
	.zero		1


	//   ....[56]....
        /*0508*/ 	.word	0x00004990
        /*050c*/ 	.word	0x00000000
        /*0510*/ 	.word	0x00000030
        /*0514*/ 	.short	0x010a
        /*0516*/ 	.byte	0xff
	.zero		1


	//   ....[57]....
        /*0518*/ 	.word	0x000049f0
        /*051c*/ 	.word	0x00000002
        /*0520*/ 	.word	0x00000080
        /*0524*/ 	.short	0x010a
        /*0526*/ 	.byte	0xff
	.zero		1


	//   ....[58]....
        /*0528*/ 	.word	0x00004a60
        /*052c*/ 	.word	0x00000000
        /*0530*/ 	.word	0x00000070
        /*0534*/ 	.short	0x010a
        /*0536*/ 	.byte	0xff
	.zero		1


	//   ....[59]....
        /*0538*/ 	.word	0x00004ae0
        /*053c*/ 	.word	0x00000000
        /*0540*/ 	.word	0x00000000
        /*0544*/ 	.short	0x010a
        /*0546*/ 	.byte	0xff
	.zero		1


	//   ....[60]....
        /*0548*/ 	.word	0x00004b40
        /*054c*/ 	.word	0x00000000
        /*0550*/ 	.word	0x00000080
        /*0554*/ 	.short	0x010a
        /*0556*/ 	.byte	0xff
	.zero		1


	//   ....[61]....
        /*0558*/ 	.word	0x00004ba0
        /*055c*/ 	.word	0x00000000
        /*0560*/ 	.word	0x00000070
        /*0564*/ 	.short	0x010a
        /*0566*/ 	.byte	0xff
	.zero		1


	//   ....[62]....
        /*0568*/ 	.word	0x00004bf0
        /*056c*/ 	.word	0x00000057
        /*0570*/ 	.word	0x00000080
        /*0574*/ 	.short	0x010a
        /*0576*/ 	.byte	0xff
	.zero		1


	//   ....[63]....
        /*0578*/ 	.word	0x00004c50
        /*057c*/ 	.word	0x0000007c
        /*0580*/ 	.word	0x00000060
        /*0584*/ 	.short	0x010a
        /*0586*/ 	.byte	0xff
	.zero		1


	//   ....[64]....
        /*0588*/ 	.word	0x00004cc0
        /*058c*/ 	.word	0x00000003
        /*0590*/ 	.word	0x00000080
        /*0594*/ 	.short	0x010a
        /*0596*/ 	.byte	0xff
	.zero		1


	//----- nvinfo : EIATTR_NUM_MBARRIERS
	.align		4
.L_58:
        /*0598*/ 	.byte	0x03, 0x38
        /*059a*/ 	.short	0x0014


	//----- nvinfo : EIATTR_EXIT_INSTR_OFFSETS
	.align		4
        /*059c*/ 	.byte	0x04, 0x1c
        /*059e*/ 	.short	(.L_60 - .L_59)


	//   ....[0]....
.L_59:
        /*05a0*/ 	.word	0x000024f0


	//   ....[1]....
        /*05a4*/ 	.word	0x000046f0


	//----- nvinfo : EIATTR_MAX_THREADS
	.align		4
.L_60:
        /*05a8*/ 	.byte	0x04, 0x05
        /*05aa*/ 	.short	(.L_62 - .L_61)
.L_61:
        /*05ac*/ 	.word	0x000000e0
        /*05b0*/ 	.word	0x00000001
        /*05b4*/ 	.word	0x00000001


	//----- nvinfo : EIATTR_CRS_STACK_SIZE
	.align		4
.L_62:
        /*05b8*/ 	.byte	0x04, 0x1e
        /*05ba*/ 	.short	(.L_64 - .L_63)
.L_63:
        /*05bc*/ 	.word	0x00000000


	//----- nvinfo : EIATTR_CBANK_PARAM_SIZE
	.align		4
.L_64:
        /*05c0*/ 	.byte	0x03, 0x19
        /*05c2*/ 	.short	0x0404


	//----- nvinfo : EIATTR_PARAM_CBANK
	.align		4
        /*05c4*/ 	.byte	0x04, 0x0a
        /*05c6*/ 	.short	(.L_66 - .L_65)
	.align		4
.L_65:
        /*05c8*/ 	.word	index@(.nv.constant0.kernel_cutlass_kernel_cudnngrouped_gemmgrouped_gemm_swiglugrouped_gemm_swiglu_quantBlockScaledContiguousGroupedGemmKernel_object_at__TiledMMA_ThrLayoutVMNK11110000_PermutationMNK____MMAAt_0)
        /*05cc*/ 	.short	0x0380
        /*05ce*/ 	.short	0x0404


	//----- nvinfo : EIATTR_SW_WAR
	.align		4
.L_66:
        /*05d0*/ 	.byte	0x04, 0x36
        /*05d2*/ 	.short	(.L_68 - .L_67)
.L_67:
        /*05d4*/ 	.word	0x00000008
.L_68:


//--------------------- .nv.compat                --------------------------
	.section	.nv.compat,"",@"SHT_CUDA_COMPAT_INFO"
	.align	4
        /*0000*/ 	.byte	0x02, 0x02, 0x02, 0x00, 0x02, 0x05, 0x05, 0x00, 0x02, 0x03, 0x01, 0x00, 0x02, 0x06, 0x01, 0x00


//--------------------- .nv.callgraph             --------------------------
	.section	.nv.callgraph,"",@"SHT_CUDA_CALLGRAPH"
	.align	4
	.sectionentsize	8
	.align		4
        /*0000*/ 	.word	0x00000000
	.align		4
        /*0004*/ 	.word	0xffffffff
	.align		4
        /*0008*/ 	.word	0x00000000
	.align		4
        /*000c*/ 	.word	0xfffffffe
	.align		4
        /*0010*/ 	.word	0x00000000
	.align		4
        /*0014*/ 	.word	0xfffffffd
	.align		4
        /*0018*/ 	.word	0x00000000
	.align		4
        /*001c*/ 	.word	0xfffffffc


//--------------------- .text.kernel_cutlass_kernel_cudnngrouped_gemmgrouped_gemm_swiglugrouped_gemm_swiglu_quantBlockScaledContiguousGroupedGemmKernel_object_at__TiledMMA_ThrLayoutVMNK11110000_PermutationMNK____MMAAt_0 --------------------------
	.section	.text.kernel_cutlass_kernel_cudnngrouped_gemmgrouped_gemm_swiglugrouped_gemm_swiglu_quantBlockScaledContiguousGroupedGemmKernel_object_at__TiledMMA_ThrLayoutVMNK11110000_PermutationMNK____MMAAt_0,"ax",@progbits
	.align	128
        .global         kernel_cutlass_kernel_cudnngrouped_gemmgrouped_gemm_swiglugrouped_gemm_swiglu_quantBlockScaledContiguousGroupedGemmKernel_object_at__TiledMMA_ThrLayoutVMNK11110000_PermutationMNK____MMAAt_0
        .type           kernel_cutlass_kernel_cudnngrouped_gemmgrouped_gemm_swiglugrouped_gemm_swiglu_quantBlockScaledContiguousGroupedGemmKernel_object_at__TiledMMA_ThrLayoutVMNK11110000_PermutationMNK____MMAAt_0,@function
        .size           kernel_cutlass_kernel_cudnngrouped_gemmgrouped_gemm_swiglugrouped_gemm_swiglu_quantBlockScaledContiguousGroupedGemmKernel_object_at__TiledMMA_ThrLayoutVMNK11110000_PermutationMNK____MMAAt_0,(.L_x_83 - kernel_cutlass_kernel_cudnngrouped_gemmgrouped_gemm_swiglugrouped_gemm_swiglu_quantBlockScaledContiguousGroupedGemmKernel_object_at__TiledMMA_ThrLayoutVMNK11110000_PermutationMNK____MMAAt_0)
        .other          kernel_cutlass_kernel_cudnngrouped_gemmgrouped_gemm_swiglugrouped_gemm_swiglu_quantBlockScaledContiguousGroupedGemmKernel_object_at__TiledMMA_ThrLayoutVMNK11110000_PermutationMNK____MMAAt_0,@"STO_CUDA_ENTRY STV_DEFAULT"
kernel_cutlass_kernel_cudnngrouped_gemmgrouped_gemm_swiglugrouped_gemm_swiglu_quantBlockScaledContiguousGroupedGemmKernel_object_at__TiledMMA_ThrLayoutVMNK11110000_PermutationMNK____MMAAt_0:
.text.kernel_cutlass_kernel_cudnngrouped_gemmgrouped_gemm_swiglugrouped_gemm_swiglu_quantBlockScaledContiguousGroupedGemmKernel_object_at__TiledMMA_ThrLayoutVMNK11110000_PermutationMNK____MMAAt_0:
[----:B------:R-:W1:Y:S01]  /*0000*/  LDC R1, c[0x0][0x37c] ;  /* 0x0000df00ff017b82 */ /* 0x000e620000000800 */
[----:B------:R-:W2:Y:S01]  /*0010*/  S2R R3, SR_TID.Y ;  /* 0x0000000000037919 */ /* 0x000ea20000002200 */
[----:B------:R-:W3:Y:S01]  /*0020*/  LDCU UR5, c[0x0][0x360] ;  /* 0x00006c00ff0577ac */ /* 0x000ee20008000800 */
[----:B------:R-:W2:Y:S01]  /*0030*/  S2R R0, SR_TID.Z ;  /* 0x0000000000007919 */ /* 0x000ea20000002300 */
[----:B------:R-:W2:Y:S01]  /*0040*/  LDCU UR4, c[0x0][0x364] ;  /* 0x00006c80ff0477ac */ /* 0x000ea20008000800 */
[----:B------:R-:W3:Y:S01]  /*0050*/  S2R R104, SR_TID.X ;  /* 0x0000000000687919 */ /* 0x000ee20000002100 */
[----:B--2---:R-:W-:Y:S01]  /*0060*/  IMAD R3, R0, UR4, R3 ;  /* 0x0000000400037c24 */ /* 0x004fe2000f8e0203 */
[----:B------:R-:W2:Y:S03]  /*0070*/  LDCU.U8 UR4, c[0x0][0x381] ;  /* 0x00007020ff0477ac */ /* 0x000ea60008000000 */
[----:B---3--:R-:W-:Y:S01]  /*0080*/  IMAD R122, R3, UR5, R104 ;  /* 0x00000005037a7c24 */ /* 0x008fe2000f8e0268 */
[----:B------:R-:W3:Y:S04]  /*0090*/  LDCU.U8 UR5, c[0x0][0x382] ;  /* 0x00007040ff0577ac */ /* 0x000ee80008000000 */
[----:B------:R-:W-:-:S06]  /*00a0*/  SHF.R.U32.HI R122, RZ, 0x5, R122 ;  /* 0x00000005ff7a7819 */ /* 0x000fcc000001167a */
[----:B------:R-:W4:Y:S01]  /*00b0*/  SHFL.IDX PT, R122, R122, RZ, 0x1f ;  /* 0x00001fff7a7a7589 */ /* 0x000f2200000e0000 */
[----:B--2---:R-:W-:Y:S02]  /*00c0*/  ULOP3.LUT UR4, UR4, 0x1, URZ, 0xc0, !UPT ;  /* 0x0000000104047892 */ /* 0x004fe4000f8ec0ff */
[----:B---3--:R-:W-:Y:S02]  /*00d0*/  ULOP3.LUT UR5, UR5, 0x1, URZ, 0xc0, !UPT ;  /* 0x0000000105057892 */ /* 0x008fe4000f8ec0ff */
[----:B------:R-:W-:Y:S02]  /*00e0*/  UISETP.NE.U32.AND UP5, UPT, UR4, 0x1, UPT ;  /* 0x000000010400788c */ /* 0x000fe4000bfa5070 */
[----:B------:R-:W-:Y:S01]  /*00f0*/  UISETP.NE.U32.AND UP6, UPT, UR5, 0x1, UPT ;  /* 0x000000010500788c */ /* 0x000fe2000bfc5070 */
[----:B----4-:R-:W-:-:S13]  /*0100*/  ISETP.NE.AND P0, PT, R122, 0x5, PT ;  /* 0x000000057a00780c */ /* 0x010fda0003f05270 */
[----:B-1----:R-:W-:Y:S05]  /*0110*/  @P0 BRA `(.L_x_0) ;  /* 0x0000000000540947 */ /* 0x002fea0003800000 */
[----:B------:R-:W1:Y:S02]  /*0120*/  LDCU.64 UR4, c[0x0][0x348] ;  /* 0x00006900ff0477ac */ /* 0x000e640008000a00 */
[----:B-1----:R-:W-:Y:S02]  /*0130*/  UIADD3 UR14, UP0, UPT, UR4, 0x40, URZ ;  /* 0x00000040040e7890 */ /* 0x002fe4000ff1e0ff */
[----:B------:R-:W-:Y:S02]  /*0140*/  UIADD3 UR12, UP4, UPT, UR4, 0xc0, URZ ;  /* 0x000000c0040c7890 */ /* 0x000fe4000ff9e0ff */
[----:B------:R-:W-:Y:S02]  /*0150*/  UIADD3 UR10, UP3, UPT, UR4, 0x140, URZ ;  /* 0x00000140040a7890 */ /* 0x000fe4000ff7e0ff */
[----:B------:R-:W-:Y:S02]  /*0160*/  UIADD3 UR8, UP2, UPT, UR4, 0x1c0, URZ ;  /* 0x000001c004087890 */ /* 0x000fe4000ff5e0ff */
[----:B------:R-:W-:-:S02]  /*0170*/  UIADD3 UR6, UP1, UPT, UR4, 0x240, URZ ;  /* 0x0000024004067890 */ /* 0x000fc4000ff3e0ff */
[----:B------:R-:W-:Y:S02]  /*0180*/  UIADD3.X UR15, UPT, UPT, URZ, UR5, URZ, UP0, !UPT ;  /* 0x00000005ff0f7290 */ /* 0x000fe400087fe4ff */
[----:B------:R-:W-:Y:S02]  /*0190*/  UIADD3 UR4, UP0, UPT, UR4, 0x2c0, URZ ;  /* 0x000002c004047890 */ /* 0x000fe4000ff1e0ff */
[----:B------:R-:W-:Y:S02]  /*01a0*/  UIADD3.X UR13, UPT, UPT, URZ, UR5, URZ, UP4, !UPT ;  /* 0x00000005ff0d7290 */ /* 0x000fe4000a7fe4ff */
[----:B------:R-:W-:Y:S02]  /*01b0*/  UIADD3.X UR11, UPT, UPT, URZ, UR5, URZ, UP3, !UPT ;  /* 0x00000005ff0b7290 */ /* 0x000fe40009ffe4ff */
[----:B------:R-:W-:Y:S01]  /*01c0*/  UIADD3.X UR9, UPT, UPT, URZ, UR5, URZ, UP2, !UPT ;  /* 0x00000005ff097290 */ /* 0x000fe200097fe4ff */
[----:B------:R1:W-:Y:S01]  /*01d0*/  UTMACCTL.PF [UR14] ;  /* 0x000000000e0079b9 */ /* 0x0003e20008040000 */
[----:B------:R-:W-:-:S03]  /*01e0*/  UIADD3.X UR7, UPT, UPT, URZ, UR5, URZ, UP1, !UPT ;  /* 0x00000005ff077290 */ /* 0x000fc60008ffe4ff */
[----:B------:R1:W-:Y:S01]  /*01f0*/  UTMACCTL.PF [UR12] ;  /* 0x000000000c0079b9 */ /* 0x0003e20008040000 */
[----:B------:R-:W-:Y:S01]  /*0200*/  UIADD3.X UR5, UPT, UPT, URZ, UR5, URZ, UP0, !UPT ;  /* 0x00000005ff057290 */ /* 0x000fe200087fe4ff */
[----:B------:R1:W-:Y:S02]  /*0210*/  UTMACCTL.PF [UR10] ;  /* 0x000000000a0079b9 */ /* 0x0003e40008040000 */
[----:B------:R1:W-:Y:S02]  /*0220*/  UTMACCTL.PF [UR8] ;  /* 0x00000000080079b9 */ /* 0x0003e40008040000 */
[----:B------:R1:W-:Y:S04]  /*0230*/  UTMACCTL.PF [UR6] ;  /* 0x00000000060079b9 */ /* 0x0003e80008040000 */
[----:B------:R1:W-:Y:S01]  /*0240*/  UTMACCTL.PF [UR4] ;  /* 0x00000000040079b9 */ /* 0x0003e20008040000 */
[----:B------:R-:W-:Y:S01]  /*0250*/  UPLOP3.LUT UP4, UPT, UPT, UPT, UPT, 0x40, 0x4 ;  /* 0x000000000004789c */ /* 0x000fe20003f8e870 */
[----:B-1----:R-:W-:Y:S10]  /*0260*/  BRA `(.L_x_1) ;  /* 0x0000000000647947 */ /* 0x002ff40003800000 */
.L_x_0:
[----:B------:R-:W-:Y:S01]  /*0270*/  ISETP.NE.AND P0, PT, R122, RZ, PT ;  /* 0x000000ff7a00720c */ /* 0x000fe20003f05270 */
[----:B------:R-:W-:-:S12]  /*0280*/  UPLOP3.LUT UP4, UPT, UPT, UPT, UPT, 0x40, 0x4 ;  /* 0x000000000004789c */ /* 0x000fd80003f8e870 */
[----:B------:R-:W-:Y:S05]  /*0290*/  @P0 BRA `(.L_x_1) ;  /* 0x0000000000580947 */ /* 0x000fea0003800000 */
[----:B------:R-:W1:Y:S01]  /*02a0*/  S2UR UR5, SR_CgaCtaId ;  /* 0x00000000000579c3 */ /* 0x000e620000008800 */
[----:B------:R-:W-:Y:S01]  /*02b0*/  UMOV UR6, 0x400 ;  /* 0x0000040000067882 */ /* 0x000fe20000000000 */
[----:B------:R-:W-:Y:S01]  /*02c0*/  UMOV UR4, 0x1 ;  /* 0x0000000100047882 */ /* 0x000fe20000000000 */
[----:B------:R-:W-:Y:S02]  /*02d0*/  UPLOP3.LUT UP4, UPT, UPT, UPT, UPT, 0x80, 0x8 ;  /* 0x000000000008789c */ /* 0x000fe40003f8f070 */
[----:B-1----:R-:W-:Y:S02]  /*02e0*/  ULEA UR5, UR5, UR6, 0x18 ;  /* 0x0000000605057291 */ /* 0x002fe4000f8ec0ff */
[----:B------:R-:W-:-:S04]  /*02f0*/  UIADD3 UR6, UPT, UPT, -UR4, 0x100000, URZ ;  /* 0x0010000004067890 */ /* 0x000fc8000fffe1ff */
[----:B------:R-:W-:Y:S02]  /*0300*/  USHF.L.U32 UR7, UR6, 0xb, URZ ;  /* 0x0000000b06077899 */ /* 0x000fe400080006ff */
[----:B------:R-:W-:Y:S01]  /*0310*/  USHF.L.U32 UR6, UR6, 0x1, URZ ;  /* 0x0000000106067899 */ /* 0x000fe200080006ff */
[----:B------:R-:W1:Y:S11]  /*0320*/  FENCE.VIEW.ASYNC.S ;  /* 0x00000000000073c6 */ /* 0x000e760000000000 */
[----:B-1----:R1:W2:Y:S01]  /*0330*/  SYNCS.EXCH.64 URZ, [UR5], UR6 ;  /* 0x0000000605ff75b2 */ /* 0x0022a20008000100 */
[----:B------:R1:W3:Y:S01]  /*0340*/  SYNCS.EXCH.64 URZ, [UR5+0x8], UR6 ;  /* 0x0000080605ff75b2 */ /* 0x0002e20008000100 */
[----:B------:R1:W4:Y:S01]  /*0350*/  SYNCS.EXCH.64 URZ, [UR5+0x10], UR6 ;  /* 0x0000100605ff75b2 */ /* 0x0003220008000100 */
[----:B------:R1:W1:Y:S01]  /*0360*/  SYNCS.EXCH.64 URZ, [UR5+0x18], UR6 ;  /* 0x0000180605ff75b2 */ /* 0x0002620008000100 */
        /* <DEDUP_REMOVED lines=8> */
[----:B------:R-:W-:Y:S01]  /*03f0*/  NOP ;  /* 0x0000000000007918 */ /* 0x000fe20000000000 */
.L_x_1:
[----:B------:R-:W-:Y:S01]  /*0400*/  NOP ;  /* 0x0000000000007918 */ /* 0x000fe20000000000 */
[----:B-1234-:R-:W-:Y:S06]  /*0410*/  BAR.SYNC.DEFER_BLOCKING 0x0 ;  /* 0x0000000000007b1d */ /* 0x01efec0000010000 */
[----:B------:R-:W-:Y:S05]  /*0420*/  BRA.U !UP4, `(.L_x_2) ;  /* 0x000000010c447547 */ /* 0x000fea000b800000 */
[----:B------:R-:W1:Y:S01]  /*0430*/  S2UR UR6, SR_CgaCtaId ;  /* 0x00000000000679c3 */ /* 0x000e620000008800 */
[----:B------:R-:W-:Y:S01]  /*0440*/  UMOV UR7, 0x400 ;  /* 0x0000040000077882 */ /* 0x000fe20000000000 */
[----:B------:R-:W-:Y:S01]  /*0450*/  UMOV UR5, 0x1 ;  /* 0x0000000100057882 */ /* 0x000fe20000000000 */
[----:B------:R-:W-:Y:S01]  /*0460*/  UMOV UR4, 0x4 ;  /* 0x0000000400047882 */ /* 0x000fe20000000000 */
[----:B------:R-:W-:-:S04]  /*0470*/  UIADD3 UR8, UPT, UPT, -UR5, 0x100000, URZ ;  /* 0x0010000005087890 */ /* 0x000fc8000fffe1ff */
[----:B------:R-:W-:Y:S02]  /*0480*/  USHF.L.U32 UR9, UR8, 0xb, URZ ;  /* 0x0000000b08097899 */ /* 0x000fe400080006ff */
[----:B------:R-:W-:Y:S02]  /*0490*/  USHF.L.U32 UR8, UR8, 0x1, URZ ;  /* 0x0000000108087899 */ /* 0x000fe400080006ff */
[----:B------:R-:W-:-:S04]  /*04a0*/  UIADD3 UR4, UPT, UPT, -UR4, 0x100000, URZ ;  /* 0x0010000004047890 */ /* 0x000fc8000fffe1ff */
[----:B------:R-:W-:Y:S02]  /*04b0*/  USHF.L.U32 UR5, UR4, 0xb, URZ ;  /* 0x0000000b04057899 */ /* 0x000fe400080006ff */
[----:B------:R-:W-:Y:S02]  /*04c0*/  USHF.L.U32 UR4, UR4, 0x1, URZ ;  /* 0x0000000104047899 */ /* 0x000fe400080006ff */
[----:B-1----:R-:W-:Y:S01]  /*04d0*/  ULEA UR6, UR6, UR7, 0x18 ;  /* 0x0000000706067291 */ /* 0x002fe2000f8ec0ff */
[----:B------:R-:W1:Y:S11]  /*04e0*/  FENCE.VIEW.ASYNC.S ;  /* 0x00000000000073c6 */ /* 0x000e760000000000 */
[----:B-1----:R1:W2:Y:S01]  /*04f0*/  SYNCS.EXCH.64 URZ, [UR6+0x60], UR8 ;  /* 0x0000600806ff75b2 */ /* 0x0022a20008000100 */
[----:B------:R1:W3:Y:S01]  /*0500*/  SYNCS.EXCH.64 URZ, [UR6+0x68], UR8 ;  /* 0x0000680806ff75b2 */ /* 0x0002e20008000100 */
[----:B------:R1:W4:Y:S01]  /*0510*/  SYNCS.EXCH.64 URZ, [UR6+0x70], UR4 ;  /* 0x0000700406ff75b2 */ /* 0x0003220008000100 */
[----:B------:R1:W1:Y:S01]  /*0520*/  SYNCS.EXCH.64 URZ, [UR6+0x78], UR4 ;  /* 0x0000780406ff75b2 */ /* 0x0002620008000100 */
[----:B------:R-:W-:Y:S01]  /*0530*/  NOP ;  /* 0x0000000000007918 */ /* 0x000fe20000000000 */
.L_x_2:
        /* <DEDUP_REMOVED lines=20> */
.L_x_3:
[----:B------:R-:W-:Y:S01]  /*0680*/  NOP ;  /* 0x0000000000007918 */ /* 0x000fe20000000000 */
[----:B-1234-:R-:W-:Y:S08]  /*0690*/  BAR.SYNC.DEFER_BLOCKING 0x0 ;  /* 0x0000000000007b1d */ /* 0x01eff00000010000 */
[----:B------:R-:W-:Y:S01]  /*06a0*/  BAR.SYNC.DEFER_BLOCKING 0x1, 0xe0 ;  /* 0x0043800000007b1d */ /* 0x000fe20000010000 */
[----:B------:R-:W-:-:S05]  /*06b0*/  ISETP.NE.AND P0, PT, R122, 0x6, PT ;  /* 0x000000067a00780c */ /* 0x000fca0003f05270 */
[----:B------:R-:W1:Y:S08]  /*06c0*/  LDCU.64 UR14, c[0x0][0x358] ;  /* 0x00006b00ff0e77ac */ /* 0x000e700008000a00 */
[----:B------:R-:W-:Y:S05]  /*06d0*/  @P0 BRA `(.L_x_4) ;  /* 0x0000000800880947 */ /* 0x000fea0003800000 */
[----:B------:R-:W-:Y:S01]  /*06e0*/  LOP3.LUT R0, R104, 0x1f, RZ, 0xc0, !PT ;  /* 0x0000001f68007812 */ /* 0x000fe200078ec0ff */
[----:B------:R-:W-:Y:S01]  /*06f0*/  IMAD.MOV.U32 R18, RZ, RZ, 0x7fffffff ;  /* 0x7fffffffff127424 */ /* 0x000fe200078e00ff */
[----:B------:R-:W2:Y:S01]  /*0700*/  S2UR UR9, SR_CTAID.Z ;  /* 0x00000000000979c3 */ /* 0x000ea20000002700 */
[----:B------:R-:W2:Y:S01]  /*0710*/  LDCU.64 UR6, c[0x0][0x760] ;  /* 0x0000ec00ff0677ac */ /* 0x000ea20008000a00 */
[C---:B------:R-:W-:Y:S01]  /*0720*/  ISETP.GT.U32.AND P0, PT, R0.reuse, 0x7, PT ;  /* 0x000000070000780c */ /* 0x040fe20003f04070 */
[----:B------:R-:W3:Y:S01]  /*0730*/  LDCU.U8 UR8, c[0x0][0x768] ;  /* 0x0000ed00ff0877ac */ /* 0x000ee20008000000 */
[----:B------:R-:W4:Y:S01]  /*0740*/  LDCU.U8 UR10, c[0x0][0x769] ;  /* 0x0000ed20ff0a77ac */ /* 0x000f220008000000 */
[----:B------:R-:W5:Y:S10]  /*0750*/  LDCU.U8 UR13, c[0x0][0x781] ;  /* 0x0000f020ff0d77ac */ /* 0x000f740008000000 */
[----:B------:R-:W1:Y:S01]  /*0760*/  @!P0 LDC.64 R2, c[0x0][0x748] ;  /* 0x0001d200ff028b82 */ /* 0x000e620000000a00 */
[----:B------:R-:W1:Y:S02]  /*0770*/  LDCU UR20, c[0x0][0x770] ;  /* 0x0000ee00ff1477ac */ /* 0x000e640008000800 */
[----:B-1----:R-:W-:-:S05]  /*0780*/  @!P0 IMAD.WIDE.U32 R2, R0, 0x4, R2 ;  /* 0x0000000400028825 */ /* 0x002fca00078e0002 */
[----:B------:R-:W5:Y:S01]  /*0790*/  @!P0 LDG.E R18, desc[UR14][R2.64] ;  /* 0x0000000e02128981 */ /* 0x000f62000c1e1900 */
[----:B--2---:R-:W-:Y:S01]  /*07a0*/  UIMAD.WIDE.U32 UR4, UR9, UR7, URZ ;  /* 0x00000007090472a5 */ /* 0x004fe2000f8e00ff */
[----:B------:R-:W-:Y:S01]  /*07b0*/  HFMA2 R0, -RZ, RZ, 0, 5.9604644775390625e-08 ;  /* 0x00000001ff007431 */ /* 0x000fe200000001ff */
[----:B------:R-:W-:Y:S01]  /*07c0*/  UISETP.GT.U32.AND UP0, UPT, UR9, 0x3ff, UPT ;  /* 0x000003ff0900788c */ /* 0x000fe2000bf04070 */
[----:B------:R-:W-:-:S04]  /*07d0*/  IMAD.MOV.U32 R10, RZ, RZ, RZ ;  /* 0x000000ffff0a7224 */ /* 0x000fc800078e00ff */
[----:B------:R-:W-:Y:S02]  /*07e0*/  UMOV UR11, UR5 ;  /* 0x00000005000b7c82 */ /* 0x000fe40008000000 */
[----:B------:R-:W-:Y:S02]  /*07f0*/  UIADD3 UR7, UPT, UPT, -UR11, UR9, URZ ;  /* 0x000000090b077290 */ /* 0x000fe4000fffe1ff */
[----:B------:R-:W1:Y:S02]  /*0800*/  LDCU.64 UR4, c[0x0][0x778] ;  /* 0x0000ef00ff0477ac */ /* 0x000e640008000a00 */
[----:B---3--:R-:W-:-:S04]  /*0810*/  USHF.R.U32.HI UR7, URZ, UR8, UR7 ;  /* 0x00000008ff077299 */ /* 0x008fc80008011607 */
[----:B------:R-:W-:-:S04]  /*0820*/  UIADD3 UR11, UPT, UPT, UR11, UR7, URZ ;  /* 0x000000070b0b7290 */ /* 0x000fc8000fffe0ff */
[----:B----4-:R-:W-:-:S03]  /*0830*/  USHF.R.U32.HI UR11, URZ, UR10, UR11 ;  /* 0x0000000aff0b7299 */ /* 0x010fc6000801160b */
[----:B------:R-:W2:Y:S01]  /*0840*/  LDCU.U8 UR7, c[0x0][0x780] ;  /* 0x0000f000ff0777ac */ /* 0x000ea20008000000 */
[----:B------:R-:W-:-:S04]  /*0850*/  UIADD3 UR11, UPT, UPT, -UR11, URZ, URZ ;  /* 0x000000ff0b0b7290 */ /* 0x000fc8000fffe1ff */
[----:B------:R-:W-:-:S04]  /*0860*/  UIMAD UR6, UR11, UR6, UR9 ;  /* 0x000000060b0672a4 */ /* 0x000fc8000f8e0209 */
[----:B-1----:R-:W-:-:S07]  /*0870*/  UIMAD.WIDE.U32 UR16, UR6, UR5, URZ ;  /* 0x00000005061072a5 */ /* 0x002fce000f8e00ff */
[----:B------:R-:W-:Y:S02]  /*0880*/  UMOV UR5, UR17 ;  /* 0x0000001100057c82 */ /* 0x000fe40008000000 */
[----:B------:R-:W-:Y:S02]  /*0890*/  UIADD3 UR18, UPT, UPT, UR6, -UR5, URZ ;  /* 0x8000000506127290 */ /* 0x000fe4000fffe0ff */
[----:B------:R-:W1:Y:S02]  /*08a0*/  LDCU.U8 UR17, c[0x0][0x774] ;  /* 0x0000ee80ff1177ac */ /* 0x000e640008000000 */
[----:B--2---:R-:W-:Y:S01]  /*08b0*/  USHF.R.U32.HI UR18, URZ, UR7, UR18 ;  /* 0x00000007ff127299 */ /* 0x004fe20008011612 */
[----:B------:R-:W2:Y:S03]  /*08c0*/  LDCU.U8 UR16, c[0x0][0x775] ;  /* 0x0000eea0ff1077ac */ /* 0x000ea60008000000 */
[----:B------:R-:W-:Y:S01]  /*08d0*/  UIADD3 UR18, UPT, UPT, UR5, UR18, URZ ;  /* 0x0000001205127290 */ /* 0x000fe2000fffe0ff */
[----:B------:R-:W3:Y:S03]  /*08e0*/  LDCU UR5, c[0x0][0x76c] ;  /* 0x0000ed80ff0577ac */ /* 0x000ee60008000800 */
[----:B-----5:R-:W-:-:S04]  /*08f0*/  USHF.R.U32.HI UR18, URZ, UR13, UR18 ;  /* 0x0000000dff127299 */ /* 0x020fc80008011612 */
[----:B------:R-:W-:Y:S02]  /*0900*/  UIMAD.WIDE.U32 UR20, UR18, UR20, URZ ;  /* 0x00000014121472a5 */ /* 0x000fe4000f8e00ff */
[----:B------:R-:W-:-:S04]  /*0910*/  UIADD3 UR12, UPT, UPT, -UR18, URZ, URZ ;  /* 0x000000ff120c7290 */ /* 0x000fc8000fffe1ff */
[----:B------:R-:W-:Y:S01]  /*0920*/  UIMAD UR4, UR12, UR4, UR6 ;  /* 0x000000040c0472a4 */ /* 0x000fe2000f8e0206 */
[----:B------:R-:W-:Y:S02]  /*0930*/  UMOV UR19, UR21 ;  /* 0x0000001500137c82 */ /* 0x000fe40008000000 */
[----:B------:R-:W-:-:S03]  /*0940*/  UIADD3 UR11, UPT, UPT, UR18, -UR19, URZ ;  /* 0x80000013120b7290 */ /* 0x000fc6000fffe0ff */
[----:B------:R-:W-:Y:S01]  /*0950*/  MOV R5, UR4 ;  /* 0x0000000400057c02 */ /* 0x000fe20008000f00 */
[----:B-1----:R-:W-:-:S04]  /*0960*/  USHF.R.U32.HI UR11, URZ, UR17, UR11 ;  /* 0x00000011ff0b7299 */ /* 0x002fc8000801160b */
[----:B------:R-:W-:-:S04]  /*0970*/  UIADD3 UR11, UPT, UPT, UR19, UR11, URZ ;  /* 0x0000000b130b7290 */ /* 0x000fc8000fffe0ff */
[----:B--2---:R-:W-:-:S04]  /*0980*/  USHF.R.U32.HI UR11, URZ, UR16, UR11 ;  /* 0x00000010ff0b7299 */ /* 0x004fc8000801160b */
[----:B------:R-:W-:-:S04]  /*0990*/  UIADD3 UR11, UPT, UPT, -UR11, URZ, URZ ;  /* 0x000000ff0b0b7290 */ /* 0x000fc8000fffe1ff */
[----:B---3--:R-:W-:-:S06]  /*09a0*/  UIMAD UR5, UR11, UR5, UR18 ;  /* 0x000000050b0572a4 */ /* 0x008fcc000f8e0212 */
[----:B------:R-:W-:Y:S01]  /*09b0*/  IMAD.U32 R4, RZ, RZ, UR5 ;  /* 0x00000005ff047e24 */ /* 0x000fe2000f8e00ff */
[----:B------:R1:W2:Y:S01]  /*09c0*/  SHFL.IDX PT, R2, R18, 0x7, 0x1f ;  /* 0x00e01f0012027f89 */ /* 0x0002a200000e0000 */
[----:B------:R-:W-:Y:S05]  /*09d0*/  BRA.U UP0, `(.L_x_5) ;  /* 0x0000000500547547 */ /* 0x000fea000b800000 */
[----:B--2---:R-:W-:Y:S01]  /*09e0*/  SHF.R.S32.HI R17, RZ, 0x1f, R2 ;  /* 0x0000001fff117819 */ /* 0x004fe20000011402 */
[----:B------:R-:W2:Y:S01]  /*09f0*/  LDC R0, c[0x0][0x374] ;  /* 0x0000dd00ff007b82 */ /* 0x000ea20000000800 */
[----:B------:R-:W-:Y:S01]  /*0a00*/  IMAD.U32 R19, RZ, RZ, UR9 ;  /* 0x00000009ff137e24 */ /* 0x000fe2000f8e00ff */
[----:B------:R-:W-:Y:S01]  /*0a10*/  MOV R10, RZ ;  /* 0x000000ff000a7202 */ /* 0x000fe20000000f00 */
[----:B------:R-:W-:Y:S01]  /*0a20*/  IMAD.MOV.U32 R6, RZ, RZ, -0x1 ;  /* 0xffffffffff067424 */ /* 0x000fe200078e00ff */
[----:B------:R-:W-:Y:S02]  /*0a30*/  LEA.HI R17, R17, R2, RZ, 0x7 ;  /* 0x0000000211117211 */ /* 0x000fe400078f38ff */
[----:B------:R-:W-:Y:S02]  /*0a40*/  MOV R15, RZ ;  /* 0x000000ff000f7202 */ /* 0x000fe40000000f00 */
[----:B------:R-:W2:Y:S01]  /*0a50*/  LDC R7, c[0x0][0x370] ;  /* 0x0000dc00ff077b82 */ /* 0x000ea20000000800 */
[----:B------:R-:W-:-:S04]  /*0a60*/  LOP3.LUT R3, R17, 0xffffff80, RZ, 0xc0, !PT ;  /* 0xffffff8011037812 */ /* 0x000fc800078ec0ff */
[----:B------:R-:W-:-:S03]  /*0a70*/  ISETP.NE.AND P0, PT, R2, R3, PT ;  /* 0x000000030200720c */ /* 0x000fc60003f05270 */
[----:B------:R-:W3:Y:S01]  /*0a80*/  LDC R16, c[0x0][0x378] ;  /* 0x0000de00ff107b82 */ /* 0x000ee20000000800 */
[----:B------:R-:W-:-:S07]  /*0a90*/  ISETP.LT.AND P0, PT, R2, RZ, P0 ;  /* 0x000000ff0200720c */ /* 0x000fce0000701270 */
[----:B------:R-:W4:Y:S08]  /*0aa0*/  LDC R12, c[0x0][0x770] ;  /* 0x0001dc00ff0c7b82 */ /* 0x000f300000000800 */
[----:B------:R-:W1:Y:S01]  /*0ab0*/  LDC R11, c[0x0][0x76c] ;  /* 0x0001db00ff0b7b82 */ /* 0x000e620000000800 */
[----:B--2---:R-:W-:Y:S01]  /*0ac0*/  IMAD R7, R0, R7, RZ ;  /* 0x0000000700077224 */ /* 0x004fe200078e02ff */
[----:B------:R-:W-:-:S02]  /*0ad0*/  SHF.R.S32.HI R0, RZ, 0x7, R17 ;  /* 0x00000007ff007819 */ /* 0x000fc40000011411 */
[----:B------:R-:W-:-:S03]  /*0ae0*/  LEA.HI.SX32 R17, R17, 0xffffffff, 0x19 ;  /* 0xffffffff11117811 */ /* 0x000fc600078fcaff */
[----:B------:R-:W-:Y:S01]  /*0af0*/  @!P0 IMAD.MOV R17, RZ, RZ, R0 ;  /* 0x000000ffff118224 */ /* 0x000fe200078e0200 */
[----:B------:R-:W2:Y:S01]  /*0b00*/  LDC.64 R8, c[0x0][0x760] ;  /* 0x0001d800ff087b82 */ /* 0x000ea20000000a00 */
[----:B---3--:R-:W-:Y:S02]  /*0b10*/  IMAD R16, R7, R16, RZ ;  /* 0x0000001007107224 */ /* 0x008fe400078e02ff */
[----:B------:R-:W-:-:S05]  /*0b20*/  IMAD.MOV.U32 R0, RZ, RZ, 0x1 ;  /* 0x00000001ff007424 */ /* 0x000fca00078e00ff */
[----:B------:R-:W3:Y:S02]  /*0b30*/  LDC.64 R2, c[0x0][0x778] ;  /* 0x0001de00ff027b82 */ /* 0x000ee40000000a00 */
.L_x_10:
[----:B------:R-:W-:-:S13]  /*0b40*/  ISETP.GE.AND P0, PT, R4, R17, PT ;  /* 0x000000110400720c */ /* 0x000fda0003f06270 */
[----:B------:R-:W-:Y:S05]  /*0b50*/  @P0 BRA `(.L_x_6) ;  /* 0x0000000000940947 */ /* 0x000fea0003800000 */
[----:B------:R-:W-:-:S04]  /*0b60*/  SHF.L.U32 R7, R4, 0x7, RZ ;  /* 0x0000000704077819 */ /* 0x000fc800000006ff */
[----:B------:R-:W-:-:S13]  /*0b70*/  ISETP.GE.AND P0, PT, R7, R15, PT ;  /* 0x0000000f0700720c */ /* 0x000fda0003f06270 */
[----:B------:R-:W-:Y:S05]  /*0b80*/  @!P0 BRA `(.L_x_7) ;  /* 0x0000000000388947 */ /* 0x000fea0003800000 */
[----:B------:R-:W-:Y:S01]  /*0b90*/  VIADD R13, R6, 0x1 ;  /* 0x00000001060d7836 */ /* 0x000fe20000000000 */
[----:B------:R-:W-:-:S04]  /*0ba0*/  MOV R6, 0xffffffff ;  /* 0xffffffff00067802 */ /* 0x000fc80000000f00 */
[----:B------:R-:W-:-:S13]  /*0bb0*/  ISETP.GT.U32.AND P0, PT, R13, 0x1f, PT ;  /* 0x0000001f0d00780c */ /* 0x000fda0003f04070 */
[----:B------:R-:W-:Y:S05]  /*0bc0*/  @P0 BRA `(.L_x_8) ;  /* 0x0000000000240947 */ /* 0x000fea0003800000 */
[----:B------:R-:W-:Y:S01]  /*0bd0*/  ISETP.GT.AND P0, PT, R18, R7, PT ;  /* 0x000000071200720c */ /* 0x000fe20003f04270 */
[----:B------:R-:W-:-:S05]  /*0be0*/  IMAD.MOV.U32 R6, RZ, RZ, -0x1 ;  /* 0xffffffffff067424 */ /* 0x000fca00078e00ff */
[----:B------:R-:W-:-:S07]  /*0bf0*/  SHF.L.U32 R6, R6, R13, RZ ;  /* 0x0000000d06067219 */ /* 0x000fce00000006ff */
[----:B------:R-:W-:-:S04]  /*0c00*/  VOTE.ANY R7, PT, P0 ;  /* 0x0000000000077806 */ /* 0x000fc800000e0100 */
[----:B------:R-:W-:-:S05]  /*0c10*/  LOP3.LUT P0, R7, R7, RZ, R6, 0xa0, !PT ;  /* 0x000000ff07077212 */ /* 0x000fca000780a006 */
[----:B------:R-:W-:-:S05]  /*0c20*/  VIADD R6, R7, 0xffffffff ;  /* 0xffffffff07067836 */ /* 0x000fca0000000000 */
[----:B------:R-:W-:-:S04]  /*0c30*/  LOP3.LUT R7, R7, R6, RZ, 0xc, !PT ;  /* 0x0000000607077212 */ /* 0x000fc800078e0cff */
[----:B------:R-:W5:Y:S02]  /*0c40*/  POPC R6, R7 ;  /* 0x0000000700067309 */ /* 0x000f640000000000 */
[----:B-----5:R-:W-:-:S07]  /*0c50*/  SEL R6, R6, 0xffffffff, P0 ;  /* 0xffffffff06067807 */ /* 0x020fce0000000000 */
.L_x_8:
[----:B------:R4:W3:Y:S02]  /*0c60*/  SHFL.IDX PT, R15, R18, R6, 0x1f ;  /* 0x00001f06120f7589 */ /* 0x0008e400000e0000 */
.L_x_7:
[----:B------:R-:W5:Y:S01]  /*0c70*/  S2R R13, SR_CgaCtaId ;  /* 0x00000000000d7919 */ /* 0x000f620000008800 */
[----:B------:R-:W-:Y:S01]  /*0c80*/  MOV R14, 0x400 ;  /* 0x00000400000e7802 */ /* 0x000fe20000000f00 */
[----:B------:R-:W-:-:S03]  /*0c90*/  IMAD.U32 R21, R0, -0x80000000, RZ ;  /* 0x8000000000157824 */ /* 0x000fc600078e00ff */
[----:B-----5:R-:W-:-:S05]  /*0ca0*/  LEA R13, R13, R14, 0x18 ;  /* 0x0000000e0d0d7211 */ /* 0x020fca00078ec0ff */
[----:B------:R-:W-:-:S04]  /*0cb0*/  IMAD R14, R10, 0x8, R13 ;  /* 0x000000080a0e7824 */ /* 0x000fc800078e020d */
[----:B------:R-:W5:Y:S02]  /*0cc0*/  SYNCS.PHASECHK.TRANS64.TRYWAIT P0, [R14+URZ+0x90], R21 ;  /* 0x000090150e0075a7 */ /* 0x000f6400080011ff */
[----:B-----5:R-:W-:Y:S05]  /*0cd0*/  @!P0 BRA `(.L_x_9) ;  /* 0x0000003800888947 */ /* 0x020fea0003800000 */
.L_x_57:
[----:B------:R-:W-:Y:S01]  /*0ce0*/  ELECT P0, URZ, PT ;  /* 0x0000000000ff782f */ /* 0x000fe20003800000 */
[----:B------:R-:W-:-:S12]  /*0cf0*/  IMAD.MOV.U32 R7, RZ, RZ, 0x1 ;  /* 0x00000001ff077424 */ /* 0x000fd800078e00ff */
[C---:B------:R-:W-:Y:S02]  /*0d00*/  @P0 IMAD R13, R10.reuse, 0x10, R13 ;  /* 0x000000100a0d0824 */ /* 0x040fe400078e020d */
[----:B------:R-:W-:-:S03]  /*0d10*/  VIADD R10, R10, 0x1 ;  /* 0x000000010a0a7836 */ /* 0x000fc60000000000 */
[----:B------:R4:W-:Y:S02]  /*0d20*/  @P0 STS.128 [R13+0x36c10], R4 ;  /* 0x036c10040d000388 */ /* 0x0009e40000000c00 */
[----:B------:R-:W-:Y:S01]  /*0d30*/  ISETP.NE.AND P0, PT, R10, 0x2, PT ;  /* 0x000000020a00780c */ /* 0x000fe20003f05270 */
[----:B------:R5:W-:Y:S06]  /*0d40*/  MEMBAR.ALL.CTA ;  /* 0x0000000000007992 */ /* 0x000bec0000008000 */
[----:B-----5:R-:W5:Y:S01]  /*0d50*/  FENCE.VIEW.ASYNC.S ;  /* 0x00000000000073c6 */ /* 0x020f620000000000 */
[----:B----4-:R-:W-:-:S02]  /*0d60*/  SEL R21, RZ, 0x1, P0 ;  /* 0x00000001ff157807 */ /* 0x010fc40000000000 */
[----:B------:R-:W-:Y:S02]  /*0d70*/  SEL R10, R10, RZ, P0 ;  /* 0x000000ff0a0a7207 */ /* 0x000fe40000000000 */
[----:B------:R-:W-:Y:S01]  /*0d80*/  LOP3.LUT R0, R0, R21, RZ, 0x3c, !PT ;  /* 0x0000001500007212 */ /* 0x000fe200078e3cff */
[----:B-----5:R-:W-:Y:S06]  /*0d90*/  BAR.SYNC.DEFER_BLOCKING 0x4, 0x20 ;  /* 0x0100800000007b1d */ /* 0x020fec0000010000 */
[----:B------:R4:W-:Y:S02]  /*0da0*/  SYNCS.ARRIVE.TRANS64.ART0 RZ, [R14+URZ+0x80], R7 ;  /* 0x000080070eff79a7 */ /* 0x0009e400085000ff */
.L_x_6:
[----:B------:R-:W-:-:S04]  /*0db0*/  IMAD.IADD R19, R16, 0x1, R19 ;  /* 0x0000000110137824 */ /* 0x000fc800078e0213 */
[C---:B--2---:R-:W-:Y:S01]  /*0dc0*/  IMAD.HI.U32 R5, R19.reuse, R9, RZ ;  /* 0x0000000913057227 */ /* 0x044fe200078e00ff */
[----:B------:R-:W-:-:S03]  /*0dd0*/  ISETP.GE.AND P0, PT, R19, 0x400, PT ;  /* 0x000004001300780c */ /* 0x000fc60003f06270 */
[----:B------:R-:W-:-:S05]  /*0de0*/  IMAD.IADD R4, R19, 0x1, -R5 ;  /* 0x0000000113047824 */ /* 0x000fca00078e0a05 */
[----:B------:R-:W-:-:S04]  /*0df0*/  SHF.R.U32.HI R4, RZ, UR8, R4 ;  /* 0x00000008ff047c19 */ /* 0x000fc80008011604 */
[----:B------:R-:W-:-:S04]  /*0e00*/  IADD3 R4, PT, PT, R5, R4, RZ ;  /* 0x0000000405047210 */ /* 0x000fc80007ffe0ff */
[----:B----4-:R-:W-:-:S05]  /*0e10*/  SHF.R.U32.HI R14, RZ, UR10, R4 ;  /* 0x0000000aff0e7c19 */ /* 0x010fca0008011604 */
[----:B------:R-:W-:-:S04]  /*0e20*/  IMAD.MOV R14, RZ, RZ, -R14 ;  /* 0x000000ffff0e7224 */ /* 0x000fc800078e0a0e */
[----:B------:R-:W-:-:S04]  /*0e30*/  IMAD R14, R8, R14, R19 ;  /* 0x0000000e080e7224 */ /* 0x000fc800078e0213 */
[----:B---3--:R-:W-:-:S05]  /*0e40*/  IMAD.HI.U32 R5, R14, R3, RZ ;  /* 0x000000030e057227 */ /* 0x008fca00078e00ff */
[----:B------:R-:W-:-:S04]  /*0e50*/  IADD3 R4, PT, PT, R14, -R5, RZ ;  /* 0x800000050e047210 */ /* 0x000fc80007ffe0ff */
[----:B------:R-:W-:-:S05]  /*0e60*/  SHF.R.U32.HI R4, RZ, UR7, R4 ;  /* 0x00000007ff047c19 */ /* 0x000fca0008011604 */
[----:B------:R-:W-:-:S05]  /*0e70*/  IMAD.IADD R4, R5, 0x1, R4 ;  /* 0x0000000105047824 */ /* 0x000fca00078e0204 */
[----:B------:R-:W-:-:S05]  /*0e80*/  SHF.R.U32.HI R7, RZ, UR13, R4 ;  /* 0x0000000dff077c19 */ /* 0x000fca0008011604 */
[----:B------:R-:W-:-:S05]  /*0e90*/  IMAD.HI.U32 R5, R7, R12, RZ ;  /* 0x0000000c07057227 */ /* 0x000fca00078e00ff */
[----:B------:R-:W-:-:S04]  /*0ea0*/  IADD3 R4, PT, PT, R7, -R5, RZ ;  /* 0x8000000507047210 */ /* 0x000fc80007ffe0ff */
[----:B------:R-:W-:-:S05]  /*0eb0*/  SHF.R.U32.HI R4, RZ, UR17, R4 ;  /* 0x00000011ff047c19 */ /* 0x000fca0008011604 */
[----:B------:R-:W-:Y:S01]  /*0ec0*/  IMAD.IADD R4, R5, 0x1, R4 ;  /* 0x0000000105047824 */ /* 0x000fe200078e0204 */
[----:B------:R-:W-:-:S04]  /*0ed0*/  IADD3 R5, PT, PT, -R7, RZ, RZ ;  /* 0x000000ff07057210 */ /* 0x000fc80007ffe1ff */
[----:B------:R-:W-:Y:S01]  /*0ee0*/  SHF.R.U32.HI R4, RZ, UR16, R4 ;  /* 0x00000010ff047c19 */ /* 0x000fe20008011604 */
[----:B------:R-:W-:-:S03]  /*0ef0*/  IMAD R5, R2, R5, R14 ;  /* 0x0000000502057224 */ /* 0x000fc600078e020e */
[----:B------:R-:W-:-:S05]  /*0f00*/  IADD3 R4, PT, PT, -R4, RZ, RZ ;  /* 0x000000ff04047210 */ /* 0x000fca0007ffe1ff */
[----:B-1----:R-:W-:Y:S01]  /*0f10*/  IMAD R4, R11, R4, R7 ;  /* 0x000000040b047224 */ /* 0x002fe200078e0207 */
[----:B------:R-:W-:Y:S06]  /*0f20*/  @!P0 BRA `(.L_x_10) ;  /* 0xfffffffc00048947 */ /* 0x000fec000383ffff */
.L_x_5:
[----:B------:R-:W3:Y:S01]  /*0f30*/  S2R R3, SR_CgaCtaId ;  /* 0x0000000000037919 */ /* 0x000ee20000008800 */
[----:B--2---:R-:W-:Y:S01]  /*0f40*/  MOV R2, 0x400 ;  /* 0x0000040000027802 */ /* 0x004fe20000000f00 */
[----:B------:R-:W-:Y:S01]  /*0f50*/  IMAD.U32 R6, R0, -0x80000000, RZ ;  /* 0x8000000000067824 */ /* 0x000fe200078e00ff */
[C---:B------:R-:W-:Y:S01]  /*0f60*/  ISETP.NE.AND P0, PT, R10.reuse, 0x1, PT ;  /* 0x000000010a00780c */ /* 0x040fe20003f05270 */
[----:B------:R-:W-:-:S05]  /*0f70*/  VIADD R8, R10, 0x2 ;  /* 0x000000020a087836 */ /* 0x000fca0000000000 */
[----:B------:R-:W-:Y:S02]  /*0f80*/  SEL R8, R8, 0x1, P0 ;  /* 0x0000000108087807 */ /* 0x000fe40000000000 */
[----:B---3--:R-:W-:-:S05]  /*0f90*/  LEA R3, R3, R2, 0x18 ;  /* 0x0000000203037211 */ /* 0x008fca00078ec0ff */
[----:B------:R-:W-:-:S04]  /*0fa0*/  IMAD R2, R10, 0x8, R3 ;  /* 0x000000080a027824 */ /* 0x000fc800078e0203 */
[----:B------:R-:W2:Y:S02]  /*0fb0*/  SYNCS.PHASECHK.TRANS64.TRYWAIT P1, [R2+URZ+0x90], R6 ;  /* 0x00009006020075a7 */ /* 0x000ea400080211ff */
[----:B--2---:R-:W-:Y:S05]  /*0fc0*/  @!P1 BRA `(.L_x_11) ;  /* 0x0000003400e49947 */ /* 0x004fea0003800000 */
.L_x_59:
[----:B------:R-:W-:Y:S02]  /*0fd0*/  ELECT P2, URZ, PT ;  /* 0x0000000000ff782f */ /* 0x000fe40003840000 */
[----:B------:R-:W-:Y:S01]  /*0fe0*/  ISETP.NE.AND P0, PT, R8, 0x2, PT ;  /* 0x000000020800780c */ /* 0x000fe20003f05270 */
[----:B--2---:R-:W-:-:S03]  /*0ff0*/  IMAD.MOV.U32 R7, RZ, RZ, RZ ;  /* 0x000000ffff077224 */ /* 0x004fc600078e00ff */
[----:B------:R-:W-:Y:S02]  /*1000*/  ISETP.EQ.XOR P1, PT, R10, 0x1, !P0 ;  /* 0x000000010a00780c */ /* 0x000fe40004722a70 */
[----:B------:R-:W-:Y:S02]  /*1010*/  SEL R8, R8, RZ, P0 ;  /* 0x000000ff08087207 */ /* 0x000fe40000000000 */
[----:B------:R-:W-:-:S03]  /*1020*/  SEL R9, RZ, 0x1, !P1 ;  /* 0x00000001ff097807 */ /* 0x000fc60004800000 */
[--C-:B------:R-:W-:Y:S01]  /*1030*/  IMAD R8, R8, 0x8, R3.reuse ;  /* 0x0000000808087824 */ /* 0x100fe200078e0203 */
[----:B------:R-:W-:Y:S01]  /*1040*/  LOP3.LUT R9, R0, R9, RZ, 0x3c, !PT ;  /* 0x0000000900097212 */ /* 0x000fe200078e3cff */
[----:B------:R-:W-:Y:S02]  /*1050*/  @P2 IMAD R10, R10, 0x10, R3 ;  /* 0x000000100a0a2824 */ /* 0x000fe400078e0203 */
[----:B------:R-:W-:Y:S02]  /*1060*/  @P2 IMAD.MOV.U32 R6, RZ, RZ, -0x1 ;  /* 0xffffffffff062424 */ /* 0x000fe400078e00ff */
[----:B------:R-:W-:Y:S02]  /*1070*/  IMAD.MOV.U32 R3, RZ, RZ, 0x1 ;  /* 0x00000001ff037424 */ /* 0x000fe400078e00ff */
[----:B------:R-:W-:Y:S01]  /*1080*/  IMAD.U32 R12, R9, -0x80000000, RZ ;  /* 0x80000000090c7824 */ /* 0x000fe200078e00ff */
[----:B------:R2:W-:Y:S01]  /*1090*/  @P2 STS.128 [R10+0x36c10], R4 ;  /* 0x036c10040a002388 */ /* 0x0005e20000000c00 */
[----:B------:R3:W-:Y:S06]  /*10a0*/  MEMBAR.ALL.CTA ;  /* 0x0000000000007992 */ /* 0x0007ec0000008000 */
[----:B---3--:R-:W3:Y:S02]  /*10b0*/  FENCE.VIEW.ASYNC.S ;  /* 0x00000000000073c6 */ /* 0x008ee40000000000 */
[----:B---3--:R-:W-:Y:S06]  /*10c0*/  BAR.SYNC.DEFER_BLOCKING 0x4, 0x20 ;  /* 0x0100800000007b1d */ /* 0x008fec0000010000 */
[----:B------:R2:W-:Y:S01]  /*10d0*/  SYNCS.ARRIVE.TRANS64.ART0 RZ, [R2+URZ+0x80], R3 ;  /* 0x0000800302ff79a7 */ /* 0x0005e200085000ff */
[----:B------:R-:W3:Y:S02]  /*10e0*/  SYNCS.PHASECHK.TRANS64.TRYWAIT P0, [R8+URZ+0x90], R12 ;  /* 0x0000900c080075a7 */ /* 0x000ee400080011ff */
[----:B--23--:R-:W-:Y:S05]  /*10f0*/  @!P0 BRA `(.L_x_12) ;  /* 0x0000003400b08947 */ /* 0x00cfea0003800000 */
.L_x_4:
[----:B------:R-:W-:-:S13]  /*1100*/  ISETP.NE.AND P0, PT, R122, 0x5, PT ;  /* 0x000000057a00780c */ /* 0x000fda0003f05270 */
[----:B------:R-:W-:Y:S05]  /*1110*/  @P0 BRA `(.L_x_13) ;  /* 0x0000000800040947 */ /* 0x000fea0003800000 */
[----:B------:R-:W3:Y:S01]  /*1120*/  S2UR UR23, SR_CgaCtaId ;  /* 0x00000000001779c3 */ /* 0x000ee20000008800 */
[----:B------:R-:W-:Y:S02]  /*1130*/  UMOV UR4, 0x400 ;  /* 0x0000040000047882 */ /* 0x000fe40000000000 */
[----:B---3--:R-:W-:-:S09]  /*1140*/  ULEA UR23, UR23, UR4, 0x18 ;  /* 0x0000000417177291 */ /* 0x008fd2000f8ec0ff */
[----:B------:R-:W3:Y:S02]  /*1150*/  SYNCS.PHASECHK.TRANS64.TRYWAIT P0, [UR23+0x80], RZ ;  /* 0x000080ffff0075a7 */ /* 0x000ee40008001117 */
[----:B---3--:R-:W-:Y:S05]  /*1160*/  @!P0 BRA `(.L_x_14) ;  /* 0x0000003400ac8947 */ /* 0x008fea0003800000 */
.L_x_62:
[----:B------:R-:W4:Y:S01]  /*1170*/  LDS.128 R4, [UR23+0x36c10] ;  /* 0x036c1017ff047984 */ /* 0x000f220008000c00 */
[----:B---3--:R-:W-:Y:S01]  /*1180*/  HFMA2 R0, -RZ, RZ, 0, 5.9604644775390625e-08 ;  /* 0x00000001ff007431 */ /* 0x008fe200000001ff */
[----:B------:R-:W-:Y:S01]  /*1190*/  UMOV UR30, 0x1 ;  /* 0x00000001001e7882 */ /* 0x000fe20000000000 */
[----:B------:R-:W-:Y:S01]  /*11a0*/  UMOV UR29, URZ ;  /* 0x000000ff001d7c82 */ /* 0x000fe20008000000 */
[----:B------:R3:W-:Y:S06]  /*11b0*/  MEMBAR.ALL.CTA ;  /* 0x0000000000007992 */ /* 0x0007ec0000008000 */
[----:B---3--:R-:W3:Y:S02]  /*11c0*/  FENCE.VIEW.ASYNC.S ;  /* 0x00000000000073c6 */ /* 0x008ee40000000000 */
[----:B---3--:R3:W-:Y:S01]  /*11d0*/  SYNCS.ARRIVE.TRANS64.ART0 RZ, [UR23+0x90], R0 ;  /* 0x00009000ffff79a7 */ /* 0x0087e20008500017 */
[----:B----4-:R-:W-:-:S13]  /*11e0*/  ISETP.NE.AND P0, PT, R7, 0x1, PT ;  /* 0x000000010700780c */ /* 0x010fda0003f05270 */
[----:B---3--:R-:W-:Y:S05]  /*11f0*/  @P0 BRA `(.L_x_15) ;  /* 0x00000004005c0947 */ /* 0x008fea0003800000 */
[----:B------:R-:W3:Y:S01]  /*1200*/  LDCU.64 UR4, c[0x0][0x348] ;  /* 0x00006900ff0477ac */ /* 0x000ee20008000a00 */
[----:B------:R-:W-:Y:S01]  /*1210*/  R2UR UR19, R4 ;  /* 0x00000000041372ca */ /* 0x000fe200000e0000 */
[----:B--2---:R-:W-:Y:S01]  /*1220*/  IMAD.MOV.U32 R8, RZ, RZ, 0x1 ;  /* 0x00000001ff087424 */ /* 0x004fe200078e00ff */
[----:B------:R-:W-:Y:S01]  /*1230*/  R2UR UR11, R5 ;  /* 0x00000000050b72ca */ /* 0x000fe200000e0000 */
[----:B------:R-:W-:Y:S01]  /*1240*/  IMAD.MOV.U32 R2, RZ, RZ, RZ ;  /* 0x000000ffff027224 */ /* 0x000fe200078e00ff */
[----:B------:R-:W-:Y:S01]  /*1250*/  R2UR UR28, R6 ;  /* 0x00000000061c72ca */ /* 0x000fe200000e0000 */
[----:B------:R-:W-:Y:S01]  /*1260*/  UMOV UR30, 0x1 ;  /* 0x00000001001e7882 */ /* 0x000fe20000000000 */
[----:B------:R-:W-:Y:S01]  /*1270*/  UMOV UR29, URZ ;  /* 0x000000ff001d7c82 */ /* 0x000fe20008000000 */
[----:B------:R-:W-:Y:S01]  /*1280*/  UMOV UR18, URZ ;  /* 0x000000ff00127c82 */ /* 0x000fe20008000000 */
[----:B------:R-:W-:Y:S01]  /*1290*/  UMOV UR10, URZ ;  /* 0x000000ff000a7c82 */ /* 0x000fe20008000000 */
[----:B---3--:R-:W-:-:S02]  /*12a0*/  UIADD3 UR38, UP3, UPT, UR4, 0x40, URZ ;  /* 0x0000004004267890 */ /* 0x008fc4000ff7e0ff */
[----:B------:R-:W-:Y:S02]  /*12b0*/  UIADD3 UR36, UP2, UPT, UR4, 0xc0, URZ ;  /* 0x000000c004247890 */ /* 0x000fe4000ff5e0ff */
[----:B------:R-:W-:Y:S02]  /*12c0*/  UIADD3 UR34, UP1, UPT, UR4, 0x140, URZ ;  /* 0x0000014004227890 */ /* 0x000fe4000ff3e0ff */
[----:B------:R-:W-:Y:S02]  /*12d0*/  UIADD3 UR32, UP0, UPT, UR4, 0x1c0, URZ ;  /* 0x000001c004207890 */ /* 0x000fe4000ff1e0ff */
[----:B------:R-:W-:Y:S02]  /*12e0*/  UIADD3.X UR39, UPT, UPT, URZ, UR5, URZ, UP3, !UPT ;  /* 0x00000005ff277290 */ /* 0x000fe40009ffe4ff */
[----:B------:R-:W-:Y:S02]  /*12f0*/  UIADD3.X UR37, UPT, UPT, URZ, UR5, URZ, UP2, !UPT ;  /* 0x00000005ff257290 */ /* 0x000fe400097fe4ff */
[----:B------:R-:W-:-:S02]  /*1300*/  UIADD3.X UR35, UPT, UPT, URZ, UR5, URZ, UP1, !UPT ;  /* 0x00000005ff237290 */ /* 0x000fc40008ffe4ff */
[----:B------:R-:W-:-:S12]  /*1310*/  UIADD3.X UR33, UPT, UPT, URZ, UR5, URZ, UP0, !UPT ;  /* 0x00000005ff217290 */ /* 0x000fd800087fe4ff */
.L_x_20:
[----:B------:R-:W-:Y:S01]  /*1320*/  USHF.L.U32 UR4, UR30, 0x1f, URZ ;  /* 0x0000001f1e047899 */ /* 0x000fe200080006ff */
[----:B------:R-:W-:Y:S01]  /*1330*/  HFMA2 R3, -RZ, RZ, 0, -6.103515625e-05 ;  /* 0x00008400ff037431 */ /* 0x000fe200000001ff */
[----:B------:R-:W-:Y:S02]  /*1340*/  ULEA UR5, UR29, UR23, 0x3 ;  /* 0x000000171d057291 */ /* 0x000fe4000f8e18ff */
[----:B------:R-:W-:Y:S02]  /*1350*/  USHF.L.U32 UR7, UR19, 0x7, URZ ;  /* 0x0000000713077899 */ /* 0x000fe400080006ff */
[----:B------:R-:W-:Y:S01]  /*1360*/  MOV R0, UR4 ;  /* 0x0000000400007c02 */ /* 0x000fe20008000f00 */
[----:B------:R-:W-:Y:S01]  /*1370*/  USHF.L.U32 UR27, UR11, 0x7, URZ ;  /* 0x000000070b1b7899 */ /* 0x000fe200080006ff */
[----:B------:R-:W-:-:S03]  /*1380*/  UMOV UR20, URZ ;  /* 0x000000ff00147c82 */ /* 0x000fc60008000000 */
[----:B---3--:R2:W3:Y:S08]  /*1390*/  SYNCS.PHASECHK.TRANS64.TRYWAIT P2, [UR5+0x30], R0 ;  /* 0x00003000ff0075a7 */ /* 0x0084f00008041105 */
.L_x_18:
[----:B----4-:R-:W-:Y:S02]  /*13a0*/  UIADD3 UR9, UPT, UPT, UR29, 0x1, URZ ;  /* 0x000000011d097890 */ /* 0x010fe4000fffe0ff */
[----:B------:R-:W-:Y:S02]  /*13b0*/  USHF.L.U32 UR6, UR20, 0x7, URZ ;  /* 0x0000000714067899 */ /* 0x000fe400080006ff */
[----:B------:R-:W-:Y:S02]  /*13c0*/  ULEA UR5, UR29, UR23, 0x3 ;  /* 0x000000171d057291 */ /* 0x000fe4000f8e18ff */
[----:B------:R-:W-:Y:S02]  /*13d0*/  ULEA UR24, UR29, UR23, 0xe ;  /* 0x000000171d187291 */ /* 0x000fe4000f8e70ff */
[----:B------:R-:W-:Y:S02]  /*13e0*/  UISETP.NE.AND UP1, UPT, UR9, 0x6, UPT ;  /* 0x000000060900788c */ /* 0x000fe4000bf25270 */
[----:B------:R-:W-:-:S02]  /*13f0*/  UIADD3 UR4, UPT, UPT, UR24, 0x5400, URZ ;  /* 0x0000540018047890 */ /* 0x000fc4000fffe0ff */
[----:B------:R-:W-:Y:S02]  /*1400*/  ULEA UR8, UR29, UR23, 0x9 ;  /* 0x000000171d087291 */ /* 0x000fe4000f8e48ff */
[----:B------:R-:W-:Y:S02]  /*1410*/  UIADD3 UR24, UPT, UPT, UR24, 0x1d400, URZ ;  /* 0x0001d40018187890 */ /* 0x000fe4000fffe0ff */
[----:B------:R-:W-:Y:S02]  /*1420*/  USEL UR21, URZ, 0x1, UP1 ;  /* 0x00000001ff157887 */ /* 0x000fe40008800000 */
[----:B------:R-:W-:Y:S01]  /*1430*/  UISETP.GT.U32.AND UP0, UPT, UR20, 0x1e, UPT ;  /* 0x0000001e1400788c */ /* 0x000fe2000bf04070 */
[----:B------:R-:W-:Y:S01]  /*1440*/  UMOV UR12, UR20 ;  /* 0x00000014000c7c82 */ /* 0x000fe20008000000 */
[----:B------:R-:W-:Y:S01]  /*1450*/  UMOV UR13, UR28 ;  /* 0x0000001c000d7c82 */ /* 0x000fe20008000000 */
[----:B------:R-:W-:Y:S01]  /*1460*/  UMOV UR25, UR5 ;  /* 0x0000000500197c82 */ /* 0x000fe20008000000 */
[----:B------:R-:W-:Y:S01]  /*1470*/  UMOV UR26, UR6 ;  /* 0x00000006001a7c82 */ /* 0x000fe20008000000 */
[----:B---3--:R-:W-:Y:S06]  /*1480*/  @P2 BRA `(.L_x_16) ;  /* 0x0000000000102947 */ /* 0x008fec0003800000 */
[----:B------:R-:W-:-:S06]  /*1490*/  USHF.L.U32 UR16, UR30, 0x1f, URZ ;  /* 0x0000001f1e107899 */ /* 0x000fcc00080006ff */
[----:B--2---:R-:W-:-:S04]  /*14a0*/  MOV R0, UR16 ;  /* 0x0000001000007c02 */ /* 0x004fc80008000f00 */
[----:B------:R-:W2:Y:S02]  /*14b0*/  SYNCS.PHASECHK.TRANS64.TRYWAIT P0, [UR5+0x30], R0 ;  /* 0x00003000ff0075a7 */ /* 0x000ea40008001105 */
[----:B--2---:R-:W-:Y:S05]  /*14c0*/  @!P0 BRA `(.L_x_17) ;  /* 0x0000003000ec8947 */ /* 0x004fea0003800000 */
.L_x_16:
[----:B------:R-:W-:Y:S02]  /*14d0*/  ELECT P1, URZ, PT ;  /* 0x0000000000ff782f */ /* 0x000fe40003820000 */
[----:B------:R-:W-:Y:S01]  /*14e0*/  PLOP3.LUT P0, PT, PT, PT, UP0, 0x80, 0x8 ;  /* 0x000000000008781c */ /* 0x000fe20003f0f008 */
[----:B------:R-:W-:Y:S01]  /*14f0*/  ULOP3.LUT UR30, UR30, UR21, URZ, 0x3c, !UPT ;  /* 0x000000151e1e7292 */ /* 0x000fe2000f8e3cff */
[----:B------:R-:W-:Y:S01]  /*1500*/  PLOP3.LUT P2, PT, PT, PT, PT, 0x80, 0x8 ;  /* 0x000000000008781c */ /* 0x000fe20003f4f070 */
[----:B------:R-:W-:Y:S02]  /*1510*/  USEL UR29, UR9, URZ, UP1 ;  /* 0x000000ff091d7287 */ /* 0x000fe40008800000 */
[----:B------:R-:W-:Y:S02]  /*1520*/  UIADD3 UR16, UPT, UPT, UR8, 0x35400, URZ ;  /* 0x0003540008107890 */ /* 0x000fe4000fffe0ff */
[----:B------:R-:W-:Y:S02]  /*1530*/  UIADD3 UR8, UPT, UPT, UR8, 0x36000, URZ ;  /* 0x0003600008087890 */ /* 0x000fe4000fffe0ff */
[----:B------:R-:W-:-:S02]  /*1540*/  @!UP0 USHF.L.U32 UR21, UR30, 0x1f, URZ ;  /* 0x0000001f1e158899 */ /* 0x000fc400080006ff */
[----:B------:R-:W-:Y:S01]  /*1550*/  @!UP0 ULEA UR22, UR29, UR23, 0x3 ;  /* 0x000000171d168291 */ /* 0x000fe2000f8e18ff */
[----:B------:R4:W-:Y:S01]  /*1560*/  @P1 SYNCS.ARRIVE.TRANS64 RZ, [UR5], R3 ;  /* 0x00000003ffff19a7 */ /* 0x0009e20008000005 */
[----:B------:R-:W-:Y:S01]  /*1570*/  UMOV UR17, UR5 ;  /* 0x0000000500117c82 */ /* 0x000fe20008000000 */
[----:B------:R-:W-:Y:S01]  /*1580*/  UTMALDG.2D [UR4], [UR38], desc[URZ] ;  /* 0x0000ff04260075b4 */ /* 0x000fe20008009000 */
[----:B--2---:R-:W-:Y:S01]  /*1590*/  IMAD.U32 R0, RZ, RZ, UR21 ;  /* 0x00000015ff007e24 */ /* 0x004fe2000f8e00ff */
[----:B------:R-:W-:Y:S01]  /*15a0*/  UMOV UR9, UR5 ;  /* 0x0000000500097c82 */ /* 0x000fe20008000000 */
[----:B------:R-:W-:-:S04]  /*15b0*/  UIADD3 UR21, UPT, UPT, UR20, 0x1, URZ ;  /* 0x0000000114157890 */ /* 0x000fc8000fffe0ff */
[----:B------:R-:W-:Y:S01]  /*15c0*/  UISETP.NE.AND UP0, UPT, UR21, 0x20, UPT ;  /* 0x000000201500788c */ /* 0x000fe2000bf05270 */
[----:B------:R-:W-:Y:S01]  /*15d0*/  UTMALDG.3D [UR24], [UR36], desc[URZ] ;  /* 0x0000ff18240075b4 */ /* 0x000fe20008011000 */
[----:B------:R2:W-:Y:S01]  /*15e0*/  UTMALDG.3D [UR16], [UR34], desc[URZ] ;  /* 0x0000ff10220075b4 */ /* 0x0005e20008011000 */
[----:B------:R4:W-:Y:S01]  /*15f0*/  UTMALDG.4D [UR8], [UR32], desc[URZ] ;  /* 0x0000ff08200075b4 */ /* 0x0009e20008019000 */
[----:B------:R4:W3:Y:S01]  /*1600*/  @!P0 SYNCS.PHASECHK.TRANS64.TRYWAIT P2, [UR22+0x30], R0 ;  /* 0x00003000ff0085a7 */ /* 0x0008e20008041116 */
[----:B--2---:R-:W-:-:S04]  /*1610*/  UMOV UR20, UR21 ;  /* 0x0000001500147c82 */ /* 0x004fc80008000000 */
[----:B------:R-:W-:Y:S05]  /*1620*/  BRA.U UP0, `(.L_x_18) ;  /* 0xfffffffd005c7547 */ /* 0x000fea000b83ffff */
[----:B----4-:R-:W-:Y:S02]  /*1630*/  LEA R3, R8, UR23, 0x3 ;  /* 0x0000001708037c11 */ /* 0x010fe4000f8e18ff */
[----:B------:R-:W-:-:S04]  /*1640*/  SHF.L.U32 R4, R2, 0x1f, RZ ;  /* 0x0000001f02047819 */ /* 0x000fc800000006ff */
[----:B------:R-:W2:Y:S02]  /*1650*/  SYNCS.PHASECHK.TRANS64.TRYWAIT P0, [R3+URZ+0x80], R4 ;  /* 0x00008004030075a7 */ /* 0x000ea400080011ff */
[----:B--2---:R-:W-:Y:S05]  /*1660*/  @!P0 BRA `(.L_x_19) ;  /* 0x0000003000a48947 */ /* 0x004fea0003800000 */
.L_x_65:
[C---:B------:R-:W-:Y:S01]  /*1670*/  LEA R4, R8.reuse, UR23, 0x4 ;  /* 0x0000001708047c11 */ /* 0x040fe2000f8e20ff */
[----:B------:R-:W-:Y:S02]  /*1680*/  VIADD R8, R8, 0x1 ;  /* 0x0000000108087836 */ /* 0x000fe40000000000 */
[----:B------:R-:W-:-:S03]  /*1690*/  IMAD.MOV.U32 R0, RZ, RZ, 0x1 ;  /* 0x00000001ff007424 */ /* 0x000fc600078e00ff */
[----:B--2---:R-:W2:Y:S01]  /*16a0*/  LDS.128 R4, [R4+0x36c10] ;  /* 0x036c100004047984 */ /* 0x004ea20000000c00 */
[C---:B------:R-:W-:Y:S01]  /*16b0*/  ISETP.NE.AND P1, PT, R8.reuse, 0x2, PT ;  /* 0x000000020800780c */ /* 0x040fe20003f25270 */
[----:B------:R4:W-:Y:S06]  /*16c0*/  MEMBAR.ALL.CTA ;  /* 0x0000000000007992 */ /* 0x0009ec0000008000 */
[----:B----4-:R-:W4:Y:S01]  /*16d0*/  FENCE.VIEW.ASYNC.S ;  /* 0x00000000000073c6 */ /* 0x010f220000000000 */
[----:B------:R-:W-:Y:S01]  /*16e0*/  SEL R8, R8, RZ, P1 ;  /* 0x000000ff08087207 */ /* 0x000fe20000800000 */
[----:B----4-:R4:W-:Y:S01]  /*16f0*/  SYNCS.ARRIVE.TRANS64.ART0 RZ, [R3+URZ+0x90], R0 ;  /* 0x0000900003ff79a7 */ /* 0x0109e200085000ff */
[----:B--2---:R-:W-:-:S02]  /*1700*/  ISETP.NE.AND P0, PT, R7, 0x1, PT ;  /* 0x000000010700780c */ /* 0x004fc40003f05270 */
[----:B------:R-:W-:Y:S02]  /*1710*/  R2UR UR19, R4 ;  /* 0x00000000041372ca */ /* 0x000fe400000e0000 */
[----:B------:R-:W-:Y:S02]  /*1720*/  R2UR UR11, R5 ;  /* 0x00000000050b72ca */ /* 0x000fe400000e0000 */
[----:B------:R-:W-:Y:S02]  /*1730*/  R2UR UR28, R6 ;  /* 0x00000000061c72ca */ /* 0x000fe400000e0000 */
[----:B----4-:R-:W-:-:S04]  /*1740*/  SEL R3, RZ, 0x1, P1 ;  /* 0x00000001ff037807 */ /* 0x010fc80000800000 */
[----:B------:R-:W-:Y:S01]  /*1750*/  LOP3.LUT R2, R2, R3, RZ, 0x3c, !PT ;  /* 0x0000000302027212 */ /* 0x000fe200078e3cff */
[----:B------:R-:W-:Y:S08]  /*1760*/  @!P0 BRA `(.L_x_20) ;  /* 0xfffffff800ec8947 */ /* 0x000ff0000383ffff */
.L_x_15:
[----:B------:R-:W-:Y:S02]  /*1770*/  UIADD3 UR4, UPT, UPT, UR29, 0x2, URZ ;  /* 0x000000021d047890 */ /* 0x000fe4000fffe0ff */
[----:B------:R-:W-:-:S04]  /*1780*/  UISETP.NE.AND UP0, UPT, UR29, 0x5, UPT ;  /* 0x000000051d00788c */ /* 0x000fc8000bf05270 */
[----:B------:R-:W-:-:S04]  /*1790*/  USEL UR4, UR4, 0x1, UP0 ;  /* 0x0000000104047887 */ /* 0x000fc80008000000 */
[----:B------:R-:W-:Y:S02]  /*17a0*/  UIADD3 UR5, UPT, UPT, UR4, 0x1, URZ ;  /* 0x0000000104057890 */ /* 0x000fe4000fffe0ff */
[----:B------:R-:W-:-:S04]  /*17b0*/  UISETP.NE.AND UP1, UPT, UR4, 0x6, UPT ;  /* 0x000000060400788c */ /* 0x000fc8000bf25270 */
[----:B------:R-:W-:Y:S02]  /*17c0*/  USEL UR5, UR5, 0x1, UP1 ;  /* 0x0000000105057887 */ /* 0x000fe40008800000 */
[----:B------:R-:W-:Y:S02]  /*17d0*/  UISETP.EQ.XOR UP1, UPT, UR29, 0x5, !UP1 ;  /* 0x000000051d00788c */ /* 0x000fe4000cf22a70 */
[----:B------:R-:W-:Y:S02]  /*17e0*/  UIADD3 UR4, UPT, UPT, UR5, 0x1, URZ ;  /* 0x0000000105047890 */ /* 0x000fe4000fffe0ff */
[----:B------:R-:W-:Y:S02]  /*17f0*/  UISETP.NE.AND UP0, UPT, UR5, 0x6, UPT ;  /* 0x000000060500788c */ /* 0x000fe4000bf05270 */
[----:B------:R-:W-:Y:S02]  /*1800*/  UISETP.EQ.XOR UP1, UPT, UR5, 0x6, UP1 ;  /* 0x000000060500788c */ /* 0x000fe40008f22a70 */
[----:B------:R-:W-:-:S04]  /*1810*/  USEL UR4, UR4, 0x1, UP0 ;  /* 0x0000000104047887 */ /* 0x000fc80008000000 */
[----:B------:R-:W-:Y:S02]  /*1820*/  UIADD3 UR5, UPT, UPT, UR4, 0x1, URZ ;  /* 0x0000000104057890 */ /* 0x000fe4000fffe0ff */
[----:B------:R-:W-:Y:S02]  /*1830*/  UISETP.NE.AND UP0, UPT, UR4, 0x6, UPT ;  /* 0x000000060400788c */ /* 0x000fe4000bf05270 */
[----:B------:R-:W-:Y:S02]  /*1840*/  UISETP.EQ.XOR UP1, UPT, UR4, 0x6, UP1 ;  /* 0x000000060400788c */ /* 0x000fe40008f22a70 */
[----:B------:R-:W-:-:S04]  /*1850*/  USEL UR5, UR5, 0x1, UP0 ;  /* 0x0000000105057887 */ /* 0x000fc80008000000 */
[----:B------:R-:W-:Y:S02]  /*1860*/  UISETP.EQ.XOR UP1, UPT, UR5, 0x6, UP1 ;  /* 0x000000060500788c */ /* 0x000fe40008f22a70 */
[----:B------:R-:W-:Y:S02]  /*1870*/  UISETP.NE.AND UP0, UPT, UR5, 0x6, UPT ;  /* 0x000000060500788c */ /* 0x000fe4000bf05270 */
[----:B------:R-:W-:Y:S02]  /*1880*/  USEL UR4, URZ, 0x1, !UP1 ;  /* 0x00000001ff047887 */ /* 0x000fe4000c800000 */
[----:B------:R-:W-:Y:S02]  /*1890*/  USEL UR5, UR5, URZ, UP0 ;  /* 0x000000ff05057287 */ /* 0x000fe40008000000 */
[----:B------:R-:W-:Y:S02]  /*18a0*/  ULOP3.LUT UR4, UR30, UR4, URZ, 0x3c, !UPT ;  /* 0x000000041e047292 */ /* 0x000fe4000f8e3cff */
[----:B------:R-:W-:-:S02]  /*18b0*/  ULEA UR5, UR5, UR23, 0x3 ;  /* 0x0000001705057291 */ /* 0x000fc4000f8e18ff */
[----:B------:R-:W-:-:S06]  /*18c0*/  USHF.L.U32 UR4, UR4, 0x1f, URZ ;  /* 0x0000001f04047899 */ /* 0x000fcc00080006ff */
[----:B------:R-:W-:-:S04]  /*18d0*/  MOV R0, UR4 ;  /* 0x0000000400007c02 */ /* 0x000fc80008000f00 */
[----:B------:R-:W4:Y:S02]  /*18e0*/  SYNCS.PHASECHK.TRANS64.TRYWAIT P0, [UR5+0x30], R0 ;  /* 0x00003000ff0075a7 */ /* 0x000f240008001105 */
[----:B----4-:R-:W-:Y:S05]  /*18f0*/  @!P0 BRA `(.L_x_21) ;  /* 0x0000003000188947 */ /* 0x010fea0003800000 */
.L_x_67:
[----:B------:R-:W-:-:S13]  /*1900*/  ELECT P0, URZ, PT ;  /* 0x0000000000ff782f */ /* 0x000fda0003800000 */
[----:B----4-:R-:W-:-:S04]  /*1910*/  @P0 MOV R0, 0x8400 ;  /* 0x0000840000000802 */ /* 0x010fc80000000f00 */
[----:B------:R4:W-:Y:S03]  /*1920*/  @P0 SYNCS.ARRIVE.TRANS64 RZ, [UR5], R0 ;  /* 0x00000000ffff09a7 */ /* 0x0009e60008000005 */
.L_x_13:
[----:B------:R-:W-:-:S13]  /*1930*/  ISETP.NE.AND P0, PT, R122, 0x4, PT ;  /* 0x000000047a00780c */ /* 0x000fda0003f05270 */
[----:B------:R-:W-:Y:S05]  /*1940*/  @P0 BRA `(.L_x_22) ;  /* 0x0000000800e40947 */ /* 0x000fea0003800000 */
[----:B------:R-:W5:Y:S08]  /*1950*/  S2UR UR12, SR_CgaCtaId ;  /* 0x00000000000c79c3 */ /* 0x000f700000008800 */
[----:B------:R-:W-:Y:S06]  /*1960*/  BAR.SYNC.DEFER_BLOCKING 0x3, 0xa0 ;  /* 0x00c2800000007b1d */ /* 0x000fec0000010000 */
[----:B------:R-:W-:-:S02]  /*1970*/  UMOV UR4, 0x400 ;  /* 0x0000040000047882 */ /* 0x000fc40000000000 */
[----:B-----5:R-:W-:-:S09]  /*1980*/  ULEA UR12, UR12, UR4, 0x18 ;  /* 0x000000040c0c7291 */ /* 0x020fd2000f8ec0ff */
[----:B----4-:R-:W4:Y:S01]  /*1990*/  LDS R0, [UR12+0xa8] ;  /* 0x0000a80cff007984 */ /* 0x010f220008000800 */
[----:B------:R-:W5:Y:S02]  /*19a0*/  SYNCS.PHASECHK.TRANS64.TRYWAIT P0, [UR12+0x80], RZ ;  /* 0x000080ffff0075a7 */ /* 0x000f64000800110c */
[----:B----45:R-:W-:Y:S05]  /*19b0*/  @!P0 BRA `(.L_x_23) ;  /* 0x0000003000088947 */ /* 0x030fea0003800000 */
.L_x_69:
[----:B------:R-:W5:Y:S01]  /*19c0*/  LDS R3, [UR12+0x36c1c] ;  /* 0x036c1c0cff037984 */ /* 0x000f620008000800 */
[----:B----4-:R-:W-:Y:S01]  /*19d0*/  IMAD.MOV.U32 R2, RZ, RZ, 0x1 ;  /* 0x00000001ff027424 */ /* 0x010fe200078e00ff */
[----:B------:R-:W-:Y:S01]  /*19e0*/  R2UR UR32, R0 ;  /* 0x00000000002072ca */ /* 0x000fe200000e0000 */
[----:B------:R-:W-:Y:S01]  /*19f0*/  HFMA2 R0, -RZ, RZ, 0, 5.9604644775390625e-08 ;  /* 0x00000001ff007431 */ /* 0x000fe200000001ff */
[----:B------:R4:W-:Y:S06]  /*1a00*/  MEMBAR.ALL.CTA ;  /* 0x0000000000007992 */ /* 0x0009ec0000008000 */
[----:B----4-:R-:W4:Y:S01]  /*1a10*/  FENCE.VIEW.ASYNC.S ;  /* 0x00000000000073c6 */ /* 0x010f220000000000 */
[----:B------:R-:W-:Y:S01]  /*1a20*/  IMAD.MOV.U32 R6, RZ, RZ, 0x1 ;  /* 0x00000001ff067424 */ /* 0x000fe200078e00ff */
[----:B----4-:R4:W-:Y:S01]  /*1a30*/  SYNCS.ARRIVE.TRANS64.ART0 RZ, [UR12+0x90], R2 ;  /* 0x00009002ffff79a7 */ /* 0x0109e2000850000c */
[----:B-----5:R-:W-:-:S13]  /*1a40*/  ISETP.NE.AND P0, PT, R3, 0x1, PT ;  /* 0x000000010300780c */ /* 0x020fda0003f05270 */
[----:B----4-:R-:W-:Y:S05]  /*1a50*/  @P0 BRA `(.L_x_24) ;  /* 0x0000000800700947 */ /* 0x010fea0003800000 */
[----:B------:R-:W-:Y:S01]  /*1a60*/  UIADD3 UR10, UPT, UPT, UR32, 0x100, URZ ;  /* 0x00000100200a7890 */ /* 0x000fe2000fffe0ff */
[----:B------:R-:W-:Y:S01]  /*1a70*/  MOV R5, 0x1 ;  /* 0x0000000100057802 */ /* 0x000fe20000000f00 */
[----:B------:R-:W-:Y:S01]  /*1a80*/  UIADD3 UR8, UPT, UPT, UR32, 0x40000100, URZ ;  /* 0x4000010020087890 */ /* 0x000fe2000fffe0ff */
[----:B------:R-:W-:Y:S01]  /*1a90*/  MOV R4, RZ ;  /* 0x000000ff00047202 */ /* 0x000fe20000000f00 */
[----:B------:R-:W-:Y:S01]  /*1aa0*/  UIADD3 UR6, UPT, UPT, UR32, -0x7fffff00, URZ ;  /* 0x8000010020067890 */ /* 0x000fe2000fffe0ff */
[----:B------:R-:W-:Y:S01]  /*1ab0*/  MOV R6, 0x1 ;  /* 0x0000000100067802 */ /* 0x000fe20000000f00 */
[----:B------:R-:W-:Y:S02]  /*1ac0*/  UIADD3 UR4, UPT, UPT, UR32, -0x3fffff00, URZ ;  /* 0xc000010020047890 */ /* 0x000fe4000fffe0ff */
[----:B------:R-:W-:Y:S02]  /*1ad0*/  UIADD3 UR11, UPT, UPT, UR32, 0x110, URZ ;  /* 0x00000110200b7890 */ /* 0x000fe4000fffe0ff */
[----:B------:R-:W-:-:S02]  /*1ae0*/  UIADD3 UR9, UPT, UPT, UR32, 0x40000110, URZ ;  /* 0x4000011020097890 */ /* 0x000fc4000fffe0ff */
[----:B------:R-:W-:Y:S02]  /*1af0*/  UIADD3 UR7, UPT, UPT, UR32, -0x7ffffef0, URZ ;  /* 0x8000011020077890 */ /* 0x000fe4000fffe0ff */
[----:B------:R-:W-:Y:S02]  /*1b00*/  USHF.R.U32.HI UR18, URZ, 0x1, UR10 ;  /* 0x00000001ff127899 */ /* 0x000fe4000801160a */
[----:B------:R-:W-:Y:S02]  /*1b10*/  USHF.R.U32.HI UR17, URZ, 0x1, UR8 ;  /* 0x00000001ff117899 */ /* 0x000fe40008011608 */
[----:B------:R-:W-:Y:S01]  /*1b20*/  USHF.R.U32.HI UR16, URZ, 0x1, UR6 ;  /* 0x00000001ff107899 */ /* 0x000fe20008011606 */
[----:B------:R-:W-:Y:S01]  /*1b30*/  UMOV UR34, 0x8a02000 ;  /* 0x08a0200000227882 */ /* 0x000fe20000000000 */
[----:B------:R-:W-:Y:S02]  /*1b40*/  UIADD3 UR5, UPT, UPT, UR32, -0x3ffffef0, URZ ;  /* 0xc000011020057890 */ /* 0x000fe4000fffe0ff */
[----:B------:R-:W-:-:S02]  /*1b50*/  USHF.R.U32.HI UR13, URZ, 0x1, UR4 ;  /* 0x00000001ff0d7899 */ /* 0x000fc40008011604 */
[----:B------:R-:W-:Y:S02]  /*1b60*/  UIADD3 UR19, UPT, UPT, UR12, 0x36000, URZ ;  /* 0x000360000c137890 */ /* 0x000fe4000fffe0ff */
[----:B------:R-:W-:Y:S02]  /*1b70*/  UIADD3 UR20, UPT, UPT, UR12, 0x35400, URZ ;  /* 0x000354000c147890 */ /* 0x000fe4000fffe0ff */
[----:B------:R-:W-:Y:S02]  /*1b80*/  UIADD3 UR21, UPT, UPT, UR12, 0x5400, URZ ;  /* 0x000054000c157890 */ /* 0x000fe4000fffe0ff */
[----:B------:R-:W-:Y:S02]  /*1b90*/  UIADD3 UR22, UPT, UPT, UR12, 0x1d400, URZ ;  /* 0x0001d4000c167890 */ /* 0x000fe4000fffe0ff */
[----:B------:R-:W-:Y:S02]  /*1ba0*/  USEL UR23, URZ, 0x4000, UP6 ;  /* 0x00004000ff177887 */ /* 0x000fe4000b000000 */
[----:B------:R-:W-:-:S02]  /*1bb0*/  USHF.R.U32.HI UR46, URZ, 0x1a, UR11 ;  /* 0x0000001aff2e7899 */ /* 0x000fc4000801160b */
[----:B------:R-:W-:Y:S02]  /*1bc0*/  USHF.R.U32.HI UR40, URZ, 0x1a, UR9 ;  /* 0x0000001aff287899 */ /* 0x000fe40008011609 */
[----:B------:R-:W-:Y:S02]  /*1bd0*/  USHF.R.U32.HI UR36, URZ, 0x1a, UR7 ;  /* 0x0000001aff247899 */ /* 0x000fe40008011607 */
[----:B------:R-:W-:Y:S02]  /*1be0*/  USEL UR34, UR34, 0x8a00000, !UP5 ;  /* 0x08a0000022227887 */ /* 0x000fe4000e800000 */
[----:B------:R-:W-:Y:S02]  /*1bf0*/  ULOP3.LUT UR18, UR18, 0x60000000, URZ, 0xc0, !UPT ;  /* 0x6000000012127892 */ /* 0x000fe4000f8ec0ff */
[----:B------:R-:W-:Y:S02]  /*1c00*/  ULOP3.LUT UR17, UR17, 0x60000000, URZ, 0xc0, !UPT ;  /* 0x6000000011117892 */ /* 0x000fe4000f8ec0ff */
[----:B------:R-:W-:-:S02]  /*1c10*/  ULOP3.LUT UR16, UR16, 0x60000000, URZ, 0xc0, !UPT ;  /* 0x6000000010107892 */ /* 0x000fc4000f8ec0ff */
[----:B------:R-:W-:Y:S02]  /*1c20*/  USHF.R.U32.HI UR35, URZ, 0x1a, UR5 ;  /* 0x0000001aff237899 */ /* 0x000fe40008011605 */
[----:B------:R-:W-:Y:S02]  /*1c30*/  ULOP3.LUT UR13, UR13, 0x60000000, URZ, 0xc0, !UPT ;  /* 0x600000000d0d7892 */ /* 0x000fe4000f8ec0ff */
[----:B------:R-:W-:Y:S02]  /*1c40*/  USHF.R.U32.HI UR19, URZ, 0x4, UR19 ;  /* 0x00000004ff137899 */ /* 0x000fe40008011613 */
[----:B------:R-:W-:Y:S02]  /*1c50*/  USHF.R.U32.HI UR20, URZ, 0x4, UR20 ;  /* 0x00000004ff147899 */ /* 0x000fe40008011614 */
[----:B------:R-:W-:Y:S02]  /*1c60*/  USHF.R.U32.HI UR21, URZ, 0x4, UR21 ;  /* 0x00000004ff157899 */ /* 0x000fe40008011615 */
[----:B------:R-:W-:-:S02]  /*1c70*/  USHF.R.U32.HI UR22, URZ, 0x4, UR22 ;  /* 0x00000004ff167899 */ /* 0x000fc40008011616 */
[----:B------:R-:W-:Y:S02]  /*1c80*/  UIADD3 UR34, UPT, UPT, UR23, UR34, URZ ;  /* 0x0000002217227290 */ /* 0x000fe4000fffe0ff */
[----:B------:R-:W-:Y:S02]  /*1c90*/  ULOP3.LUT UR46, UR18, 0x30, UR46, 0xf8, !UPT ;  /* 0x00000030122e7892 */ /* 0x000fe4000f8ef82e */
[----:B------:R-:W-:Y:S02]  /*1ca0*/  ULOP3.LUT UR40, UR17, 0x30, UR40, 0xf8, !UPT ;  /* 0x0000003011287892 */ /* 0x000fe4000f8ef828 */
[----:B------:R-:W-:Y:S02]  /*1cb0*/  ULOP3.LUT UR36, UR16, 0x30, UR36, 0xf8, !UPT ;  /* 0x0000003010247892 */ /* 0x000fe4000f8ef824 */
[----:B------:R-:W-:Y:S02]  /*1cc0*/  ULOP3.LUT UR35, UR13, 0x30, UR35, 0xf8, !UPT ;  /* 0x000000300d237892 */ /* 0x000fe4000f8ef823 */
[----:B------:R-:W-:-:S02]  /*1cd0*/  ULOP3.LUT UR19, UR19, 0x3fc0, URZ, 0xc0, !UPT ;  /* 0x00003fc013137892 */ /* 0x000fc4000f8ec0ff */
[----:B------:R-:W-:Y:S02]  /*1ce0*/  ULOP3.LUT UR20, UR20, 0x3fc0, URZ, 0xc0, !UPT ;  /* 0x00003fc014147892 */ /* 0x000fe4000f8ec0ff */
[----:B------:R-:W-:Y:S02]  /*1cf0*/  ULOP3.LUT UR21, UR21, 0x3fc0, URZ, 0xc0, !UPT ;  /* 0x00003fc015157892 */ /* 0x000fe4000f8ec0ff */
[----:B------:R-:W-:Y:S02]  /*1d00*/  ULOP3.LUT UR22, UR22, 0x3fc0, URZ, 0xc0, !UPT ;  /* 0x00003fc016167892 */ /* 0x000fe4000f8ec0ff */
[----:B------:R-:W-:Y:S02]  /*1d10*/  ULOP3.LUT UR47, UR46, UR34, URZ, 0xfc, !UPT ;  /* 0x000000222e2f7292 */ /* 0x000fe4000f8efcff */
[----:B------:R-:W-:Y:S02]  /*1d20*/  ULOP3.LUT UR41, UR40, UR34, URZ, 0xfc, !UPT ;  /* 0x0000002228297292 */ /* 0x000fe4000f8efcff */
[----:B------:R-:W-:-:S02]  /*1d30*/  ULOP3.LUT UR37, UR36, UR34, URZ, 0xfc, !UPT ;  /* 0x0000002224257292 */ /* 0x000fc4000f8efcff */
[----:B------:R-:W-:Y:S02]  /*1d40*/  ULOP3.LUT UR35, UR35, UR34, URZ, 0xfc, !UPT ;  /* 0x0000002223237292 */ /* 0x000fe4000f8efcff */
[----:B------:R-:W-:Y:S02]  /*1d50*/  ULOP3.LUT UR19, UR19, 0x10000, URZ, 0xfc, !UPT ;  /* 0x0001000013137892 */ /* 0x000fe4000f8efcff */
[----:B------:R-:W-:Y:S02]  /*1d60*/  ULOP3.LUT UR20, UR20, 0x10000, URZ, 0xfc, !UPT ;  /* 0x0001000014147892 */ /* 0x000fe4000f8efcff */
[----:B------:R-:W-:Y:S02]  /*1d70*/  ULOP3.LUT UR21, UR21, 0x10000, URZ, 0xfc, !UPT ;  /* 0x0001000015157892 */ /* 0x000fe4000f8efcff */
[----:B------:R-:W-:Y:S01]  /*1d80*/  ULOP3.LUT UR22, UR22, 0x10000, URZ, 0xfc, !UPT ;  /* 0x0001000016167892 */ /* 0x000fe2000f8efcff */
[----:B------:R-:W-:Y:S01]  /*1d90*/  UMOV UR31, URZ ;  /* 0x000000ff001f7c82 */ /* 0x000fe20008000000 */
[----:B------:R-:W-:Y:S01]  /*1da0*/  UMOV UR30, URZ ;  /* 0x000000ff001e7c82 */ /* 0x000fe20008000000 */
[----:B------:R-:W-:Y:S01]  /*1db0*/  UMOV UR29, URZ ;  /* 0x000000ff001d7c82 */ /* 0x000fe20008000000 */
[----:B------:R-:W-:Y:S01]  /*1dc0*/  UMOV UR46, URZ ;  /* 0x000000ff002e7c82 */ /* 0x000fe20008000000 */
[----:B------:R-:W-:Y:S01]  /*1dd0*/  UMOV UR40, URZ ;  /* 0x000000ff00287c82 */ /* 0x000fe20008000000 */
[----:B------:R-:W-:Y:S01]  /*1de0*/  UMOV UR36, URZ ;  /* 0x000000ff00247c82 */ /* 0x000fe20008000000 */
[----:B------:R-:W-:-:S05]  /*1df0*/  UMOV UR34, URZ ;  /* 0x000000ff00227c82 */ /* 0x000fca0008000000 */
.L_x_31:
[----:B------:R-:W-:Y:S01]  /*1e00*/  USHF.L.U32 UR13, UR30, 0x1f, URZ ;  /* 0x0000001f1e0d7899 */ /* 0x000fe200080006ff */
[----:B------:R-:W-:Y:S01]  /*1e10*/  SHF.L.U32 R2, R6, 0x1f, RZ ;  /* 0x0000001f06027819 */ /* 0x000fe200000006ff */
[----:B------:R-:W-:Y:S02]  /*1e20*/  ULEA UR16, UR29, UR12, 0x3 ;  /* 0x0000000c1d107291 */ /* 0x000fe4000f8e18ff */
[----:B------:R-:W-:Y:S02]  /*1e30*/  ULEA UR18, UR31, UR12, 0x3 ;  /* 0x0000000c1f127291 */ /* 0x000fe4000f8e18ff */
[----:B------:R-:W-:Y:S01]  /*1e40*/  MOV R0, UR13 ;  /* 0x0000000d00007c02 */ /* 0x000fe20008000f00 */
[----:B------:R-:W-:Y:S02]  /*1e50*/  ULEA UR17, UR31, UR32, 0x7 ;  /* 0x000000201f117291 */ /* 0x000fe4000f8e38ff */
[----:B------:R-:W-:Y:S02]  /*1e60*/  UPLOP3.LUT UP2, UPT, UPT, UPT, UPT, 0x40, 0x4 ;  /* 0x000000000004789c */ /* 0x000fe40003f4e870 */
[----:B------:R4:W2:Y:S02]  /*1e70*/  SYNCS.PHASECHK.TRANS64.TRYWAIT P1, [UR16], R0 ;  /* 0x00000000ff0075a7 */ /* 0x0008a40008021110 */
[----:B------:R-:W5:Y:S02]  /*1e80*/  SYNCS.PHASECHK.TRANS64.TRYWAIT P0, [UR18+0x70], R2 ;  /* 0x00007002ff0075a7 */ /* 0x000f640008001112 */
[----:B--2-45:R-:W-:Y:S05]  /*1e90*/  @P0 BRA `(.L_x_25) ;  /* 0x0000000000080947 */ /* 0x034fea0003800000 */
[----:B------:R-:W2:Y:S02]  /*1ea0*/  SYNCS.PHASECHK.TRANS64.TRYWAIT P0, [UR18+0x70], R2 ;  /* 0x00007002ff0075a7 */ /* 0x000ea40008001112 */
[----:B--2---:R-:W-:Y:S05]  /*1eb0*/  @!P0 BRA `(.L_x_26) ;  /* 0x0000002800e08947 */ /* 0x004fea0003800000 */
.L_x_25:
[----:B------:R-:W-:-:S05]  /*1ec0*/  UMOV UR27, URZ ;  /* 0x000000ff001b7c82 */ /* 0x000fca0008000000 */
.L_x_29:
[----:B------:R-:W-:Y:S02]  /*1ed0*/  USHF.L.U32 UR28, UR29, 0xa, URZ ;  /* 0x0000000a1d1c7899 */ /* 0x000fe400080006ff */
[----:B------:R-:W-:Y:S02]  /*1ee0*/  UIADD3 UR23, UPT, UPT, UR29, 0x1, URZ ;  /* 0x000000011d177890 */ /* 0x000fe4000fffe0ff */
[----:B------:R-:W-:Y:S02]  /*1ef0*/  UISETP.GT.U32.AND UP0, UPT, UR27, 0x1e, UPT ;  /* 0x0000001e1b00788c */ /* 0x000fe4000bf04070 */
[----:B----4-:R-:W-:Y:S02]  /*1f00*/  USHF.L.U32 UR52, UR29, 0x5, URZ ;  /* 0x000000051d347899 */ /* 0x010fe400080006ff */
[----:B------:R-:W-:Y:S02]  /*1f10*/  UIADD3 UR16, UPT, UPT, UR28, 0x6, URZ ;  /* 0x000000061c107890 */ /* 0x000fe4000fffe0ff */
[----:B------:R-:W-:Y:S01]  /*1f20*/  ULEA UR13, UR29, UR12, 0x3 ;  /* 0x0000000c1d0d7291 */ /* 0x000fe2000f8e18ff */
[----:B------:R-:W-:Y:S01]  /*1f30*/  PLOP3.LUT P0, PT, PT, PT, UP0, 0x80, 0x8 ;  /* 0x000000000008781c */ /* 0x000fe20003f0f008 */
[----:B------:R-:W-:Y:S02]  /*1f40*/  UISETP.NE.AND UP1, UPT, UR23, 0x6, UPT ;  /* 0x000000061700788c */ /* 0x000fe4000bf25270 */
[----:B------:R-:W-:Y:S02]  /*1f50*/  UIADD3 UR54, UPT, UPT, UR52, UR20, URZ ;  /* 0x0000001434367290 */ /* 0x000fe4000fffe0ff */
[----:B------:R-:W-:Y:S02]  /*1f60*/  UIADD3 UR50, UPT, UPT, UR28, UR22, URZ ;  /* 0x000000161c327290 */ /* 0x000fe4000fffe0ff */
[----:B------:R-:W-:Y:S02]  /*1f70*/  UIADD3 UR48, UPT, UPT, UR28, UR21, URZ ;  /* 0x000000151c307290 */ /* 0x000fe4000fffe0ff */
[----:B------:R-:W-:Y:S02]  /*1f80*/  UIADD3 UR44, UPT, UPT, UR22, 0x2, UR28 ;  /* 0x00000002162c7890 */ /* 0x000fe4000fffe01c */
[----:B------:R-:W-:Y:S02]  /*1f90*/  UIADD3 UR42, UPT, UPT, UR21, 0x2, UR28 ;  /* 0x00000002152a7890 */ /* 0x000fe4000fffe01c */
[----:B------:R-:W-:Y:S02]  /*1fa0*/  UIADD3 UR38, UPT, UPT, UR22, 0x4, UR28 ;  /* 0x0000000416267890 */ /* 0x000fe4000fffe01c */
[----:B------:R-:W-:Y:S02]  /*1fb0*/  UIADD3 UR26, UPT, UPT, UR16, UR22, URZ ;  /* 0x00000016101a7290 */ /* 0x000fe4000fffe0ff */
[----:B------:R-:W-:Y:S02]  /*1fc0*/  UIADD3 UR52, UPT, UPT, UR52, UR19, URZ ;  /* 0x0000001334347290 */ /* 0x000fe4000fffe0ff */
[----:B------:R-:W-:Y:S02]  /*1fd0*/  UIADD3 UR28, UPT, UPT, UR21, 0x4, UR28 ;  /* 0x00000004151c7890 */ /* 0x000fe4000fffe01c */
[----:B------:R-:W-:Y:S02]  /*1fe0*/  UIADD3 UR25, UPT, UPT, UR13, 0x30, URZ ;  /* 0x000000300d197890 */ /* 0x000fe4000fffe0ff */
[----:B------:R-:W-:Y:S02]  /*1ff0*/  USEL UR24, URZ, 0x1, UP1 ;  /* 0x00000001ff187887 */ /* 0x000fe40008800000 */
[----:B------:R-:W-:Y:S02]  /*2000*/  UIADD3 UR16, UPT, UPT, UR16, UR21, URZ ;  /* 0x0000001510107290 */ /* 0x000fe4000fffe0ff */
[----:B------:R-:W-:Y:S01]  /*2010*/  USEL UR29, UR23, URZ, UP1 ;  /* 0x000000ff171d7287 */ /* 0x000fe20008800000 */
[----:B------:R-:W-:Y:S01]  /*2020*/  UMOV UR55, 0x4008 ;  /* 0x0000400800377882 */ /* 0x000fe20000000000 */
[----:B------:R-:W-:Y:S01]  /*2030*/  UMOV UR53, 0x4008 ;  /* 0x0000400800357882 */ /* 0x000fe20000000000 */
[----:B------:R-:W-:Y:S01]  /*2040*/  UMOV UR51, 0x40004040 ;  /* 0x4000404000337882 */ /* 0x000fe20000000000 */
[----:B------:R-:W-:Y:S01]  /*2050*/  UMOV UR49, 0x40004040 ;  /* 0x4000404000317882 */ /* 0x000fe20000000000 */
[----:B------:R-:W-:Y:S01]  /*2060*/  UMOV UR45, 0x40004040 ;  /* 0x40004040002d7882 */ /* 0x000fe20000000000 */
[----:B------:R-:W-:Y:S01]  /*2070*/  UMOV UR43, 0x40004040 ;  /* 0x40004040002b7882 */ /* 0x000fe20000000000 */
[----:B------:R-:W-:Y:S01]  /*2080*/  UMOV UR39, 0x40004040 ;  /* 0x4000404000277882 */ /* 0x000fe20000000000 */
[----:B--2---:R-:W-:Y:S05]  /*2090*/  @P1 BRA `(.L_x_27) ;  /* 0x0000000000101947 */ /* 0x004fea0003800000 */
[----:B------:R-:W-:Y:S06]  /*20a0*/  USHF.L.U32 UR23, UR30, 0x1f, URZ ;  /* 0x0000001f1e177899 */ /* 0x000fec00080006ff */
[----:B--2---:R-:W-:Y:S04]  /*20b0*/  MOV R0, UR23 ;  /* 0x0000001700007c02 */ /* 0x004fe80008000f00 */
[----:B------:R-:W2:Y:S02]  /*20c0*/  SYNCS.PHASECHK.TRANS64.TRYWAIT P1, [UR13], R0 ;  /* 0x00000000ff0075a7 */ /* 0x000ea4000802110d */
[----:B--2---:R-:W-:Y:S05]  /*20d0*/  @!P1 BRA `(.L_x_28) ;  /* 0x0000002800749947 */ /* 0x004fea0003800000 */
.L_x_27:
[----:B------:R-:W-:Y:S01]  /*20e0*/  ULOP3.LUT UR30, UR30, UR24, URZ, 0x3c, !UPT ;  /* 0x000000181e1e7292 */ /* 0x000fe2000f8e3cff */
[----:B------:R-:W-:Y:S01]  /*20f0*/  PLOP3.LUT P1, PT, PT, PT, PT, 0x80, 0x8 ;  /* 0x000000000008781c */ /* 0x000fe20003f2f070 */
[----:B------:R-:W-:Y:S01]  /*2100*/  UIADD3 UR27, UPT, UPT, UR27, 0x1, URZ ;  /* 0x000000011b1b7890 */ /* 0x000fe2000fffe0ff */
[----:B------:R4:W-:Y:S01]  /*2110*/  UTCCP.T.S.4x32dp128bit tmem[UR32+0x100], gdesc[UR54] ;  /* 0x00010036200079e7 */ /* 0x0009e20009100000 */
[----:B------:R-:W-:Y:S01]  /*2120*/  UMOV UR60, UR16 ;  /* 0x00000010003c7c82 */ /* 0x000fe20008000000 */
[----:B------:R-:W-:Y:S01]  /*2130*/  @!UP0 USHF.L.U32 UR13, UR30, 0x1f, URZ ;  /* 0x0000001f1e0d8899 */ /* 0x000fe200080006ff */
[----:B------:R4:W-:Y:S01]  /*2140*/  UTCCP.T.S.4x32dp128bit tmem[UR32+0x110], gdesc[UR52] ;  /* 0x00011034200079e7 */ /* 0x0009e20009100000 */
[----:B------:R-:W-:Y:S01]  /*2150*/  @!UP0 ULEA UR16, UR29, UR12, 0x3 ;  /* 0x0000000c1d108291 */ /* 0x000fe2000f8e18ff */
[----:B------:R4:W-:Y:S01]  /*2160*/  UTCQMMA gdesc[UR48], gdesc[UR50], tmem[UR17], tmem[UR46], idesc[UR47], tmem[UR10], UP2 ;  /* 0x000a2e3230007dea */ /* 0x0009e20009000311 */
[----:B------:R-:W-:Y:S01]  /*2170*/  UMOV UR56, UR28 ;  /* 0x0000001c00387c82 */ /* 0x000fe20008000000 */
[----:B------:R-:W-:Y:S01]  /*2180*/  UMOV UR57, 0x40004040 ;  /* 0x4000404000397882 */ /* 0x000fe20000000000 */
[----:B--2---:R-:W-:Y:S01]  /*2190*/  MOV R0, UR13 ;  /* 0x0000000d00007c02 */ /* 0x004fe20008000f00 */
[----:B------:R4:W-:Y:S01]  /*21a0*/  UTCQMMA gdesc[UR42], gdesc[UR44], tmem[UR17], tmem[UR40], idesc[UR41], tmem[UR8], UPT ;  /* 0x0008282c2a007dea */ /* 0x0009e2000b800311 */
[----:B------:R-:W-:Y:S01]  /*21b0*/  UMOV UR58, UR26 ;  /* 0x0000001a003a7c82 */ /* 0x000fe20008000000 */
[----:B------:R-:W-:Y:S01]  /*21c0*/  UMOV UR59, 0x40004040 ;  /* 0x40004040003b7882 */ /* 0x000fe20000000000 */
[----:B------:R-:W-:Y:S01]  /*21d0*/  UMOV UR61, 0x40004040 ;  /* 0x40004040003d7882 */ /* 0x000fe20000000000 */
[----:B------:R4:W-:Y:S01]  /*21e0*/  UTCQMMA gdesc[UR56], gdesc[UR38], tmem[UR17], tmem[UR36], idesc[UR37], tmem[UR6], UPT ;  /* 0x0006242638007dea */ /* 0x0009e2000b800311 */
[----:B------:R4:W-:Y:S01]  /*21f0*/  UTCQMMA gdesc[UR60], gdesc[UR58], tmem[UR17], tmem[UR34], idesc[UR35], tmem[UR4], UPT ;  /* 0x0004223a3c007dea */ /* 0x0009e2000b800311 */
[----:B------:R4:W-:Y:S01]  /*2200*/  UTCBAR [UR25], URZ ;  /* 0x000000ff190073e9 */ /* 0x0009e200080000ff */
[----:B------:R4:W2:Y:S01]  /*2210*/  @!P0 SYNCS.PHASECHK.TRANS64.TRYWAIT P1, [UR16], R0 ;  /* 0x00000000ff0085a7 */ /* 0x0008a20008021110 */
[----:B------:R-:W-:Y:S02]  /*2220*/  UISETP.NE.AND UP0, UPT, UR27, 0x20, UPT ;  /* 0x000000201b00788c */ /* 0x000fe4000bf05270 */
[----:B------:R-:W-:Y:S07]  /*2230*/  UPLOP3.LUT UP2, UPT, UPT, UPT, UPT, 0x80, 0x8 ;  /* 0x000000000008789c */ /* 0x000fee0003f4f070 */
[----:B------:R-:W-:Y:S05]  /*2240*/  BRA.U UP0, `(.L_x_29) ;  /* 0xfffffffd00207547 */ /* 0x000fea000b83ffff */
[----:B------:R-:W-:Y:S01]  /*2250*/  UIADD3 UR31, UPT, UPT, UR31, 0x1, URZ ;  /* 0x000000011f1f7890 */ /* 0x000fe2000fffe0ff */
[----:B----4-:R-:W-:Y:S01]  /*2260*/  LEA R0, R5, UR12, 0x3 ;  /* 0x0000000c05007c11 */ /* 0x010fe2000f8e18ff */
[----:B------:R-:W-:Y:S01]  /*2270*/  UIADD3 UR18, UPT, UPT, UR18, 0x60, URZ ;  /* 0x0000006012127890 */ /* 0x000fe2000fffe0ff */
[----:B------:R-:W-:Y:S01]  /*2280*/  IMAD.U32 R3, R4, -0x80000000, RZ ;  /* 0x8000000004037824 */ /* 0x000fe200078e00ff */
[----:B------:R-:W-:-:S04]  /*2290*/  UISETP.NE.AND UP0, UPT, UR31, 0x2, UPT ;  /* 0x000000021f00788c */ /* 0x000fc8000bf05270 */
[----:B------:R-:W-:Y:S02]  /*22a0*/  USEL UR13, URZ, 0x1, UP0 ;  /* 0x00000001ff0d7887 */ /* 0x000fe40008000000 */
[----:B------:R-:W-:Y:S01]  /*22b0*/  USEL UR31, UR31, URZ, UP0 ;  /* 0x000000ff1f1f7287 */ /* 0x000fe20008000000 */
[----:B------:R4:W-:Y:S03]  /*22c0*/  UTCBAR [UR18], URZ ;  /* 0x000000ff120073e9 */ /* 0x0009e600080000ff */
[----:B------:R-:W-:Y:S01]  /*22d0*/  ULEA UR16, UR31, UR12, 0x3 ;  /* 0x0000000c1f107291 */ /* 0x000fe2000f8e18ff */
[----:B------:R-:W-:-:S05]  /*22e0*/  LOP3.LUT R6, R6, UR13, RZ, 0x3c, !PT ;  /* 0x0000000d06067c12 */ /* 0x000fca000f8e3cff */
[----:B------:R-:W-:-:S04]  /*22f0*/  IMAD.U32 R2, R6, -0x80000000, RZ ;  /* 0x8000000006027824 */ /* 0x000fc800078e00ff */
[----:B------:R4:W-:Y:S01]  /*2300*/  SYNCS.PHASECHK.TRANS64.TRYWAIT PT, [UR16+0x70], R2 ;  /* 0x00007002ff0075a7 */ /* 0x0009e200080e1110 */
[----:B------:R-:W5:Y:S02]  /*2310*/  SYNCS.PHASECHK.TRANS64.TRYWAIT P0, [R0+URZ+0x80], R3 ;  /* 0x00008003000075a7 */ /* 0x000f6400080011ff */
[----:B----45:R-:W-:Y:S05]  /*2320*/  @!P0 BRA `(.L_x_30) ;  /* 0x0000002800008947 */ /* 0x030fea0003800000 */
.L_x_73:
[C---:B------:R-:W-:Y:S01]  /*2330*/  LEA R2, R5.reuse, UR12, 0x4 ;  /* 0x0000000c05027c11 */ /* 0x040fe2000f8e20ff */
[----:B------:R-:W-:Y:S02]  /*2340*/  VIADD R5, R5, 0x1 ;  /* 0x0000000105057836 */ /* 0x000fe40000000000 */
[----:B----4-:R-:W-:-:S03]  /*2350*/  IMAD.MOV.U32 R3, RZ, RZ, 0x1 ;  /* 0x00000001ff037424 */ /* 0x010fc600078e00ff */
[----:B------:R-:W4:Y:S01]  /*2360*/  LDS R2, [R2+0x36c1c] ;  /* 0x036c1c0002027984 */ /* 0x000f220000000800 */
[C---:B--2---:R-:W-:Y:S01]  /*2370*/  ISETP.NE.AND P1, PT, R5.reuse, 0x2, PT ;  /* 0x000000020500780c */ /* 0x044fe20003f25270 */
[----:B------:R2:W-:Y:S06]  /*2380*/  MEMBAR.ALL.CTA ;  /* 0x0000000000007992 */ /* 0x0005ec0000008000 */
[----:B--2---:R-:W2:Y:S01]  /*2390*/  FENCE.VIEW.ASYNC.S ;  /* 0x00000000000073c6 */ /* 0x004ea20000000000 */
[----:B------:R-:W-:Y:S01]  /*23a0*/  SEL R5, R5, RZ, P1 ;  /* 0x000000ff05057207 */ /* 0x000fe20000800000 */
[----:B--2---:R2:W-:Y:S01]  /*23b0*/  SYNCS.ARRIVE.TRANS64.ART0 RZ, [R0+URZ+0x90], R3 ;  /* 0x0000900300ff79a7 */ /* 0x0045e200085000ff */
[----:B----4-:R-:W-:-:S02]  /*23c0*/  ISETP.NE.AND P0, PT, R2, 0x1, PT ;  /* 0x000000010200780c */ /* 0x010fc40003f05270 */
[----:B--2---:R-:W-:-:S04]  /*23d0*/  SEL R3, RZ, 0x1, P1 ;  /* 0x00000001ff037807 */ /* 0x004fc80000800000 */
[----:B------:R-:W-:-:S07]  /*23e0*/  LOP3.LUT R4, R4, R3, RZ, 0x3c, !PT ;  /* 0x0000000304047212 */ /* 0x000fce00078e3cff */
[----:B------:R-:W-:Y:S05]  /*23f0*/  @!P0 BRA `(.L_x_31) ;  /* 0xfffffff800808947 */ /* 0x000fea000383ffff */
[----:B------:R-:W-:-:S06]  /*2400*/  UIADD3 UR31, UPT, UPT, UR31, 0x1, URZ ;  /* 0x000000011f1f7890 */ /* 0x000fcc000fffe0ff */
[----:B------:R-:W-:Y:S02]  /*2410*/  MOV R0, UR31 ;  /* 0x0000001f00007c02 */ /* 0x000fe40008000f00 */
.L_x_24:
[----:B------:R-:W4:Y:S02]  /*2420*/  S2UR UR4, SR_CgaCtaId ;  /* 0x00000000000479c3 */ /* 0x000f240000008800 */
[----:B----4-:R-:W-:-:S04]  /*2430*/  ULOP3.LUT UR4, UR4, 0x1, URZ, 0xc0, !UPT ;  /* 0x0000000104047892 */ /* 0x010fc8000f8ec0ff */
[----:B------:R-:W-:-:S09]  /*2440*/  UISETP.NE.U32.AND UP0, UPT, UR4, 0x1, UPT ;  /* 0x000000010400788c */ /* 0x000fd2000bf05070 */
[----:B------:R-:W-:Y:S05]  /*2450*/  BRA.U !UP0, `(.L_x_22) ;  /* 0x0000000108207547 */ /* 0x000fea000b800000 */
[----:B------:R-:W-:-:S04]  /*2460*/  ISETP.NE.AND P0, PT, R0, 0x2, PT ;  /* 0x000000020000780c */ /* 0x000fc80003f05270 */
[----:B------:R-:W-:Y:S02]  /*2470*/  SEL R3, RZ, 0x1, P0 ;  /* 0x00000001ff037807 */ /* 0x000fe40000000000 */
[----:B------:R-:W-:Y:S02]  /*2480*/  SEL R0, R0, RZ, P0 ;  /* 0x000000ff00007207 */ /* 0x000fe40000000000 */
[----:B------:R-:W-:Y:S02]  /*2490*/  LOP3.LUT R3, R6, R3, RZ, 0x3c, !PT ;  /* 0x0000000306037212 */ /* 0x000fe400078e3cff */
[----:B------:R-:W-:-:S03]  /*24a0*/  LEA R0, R0, UR12, 0x3 ;  /* 0x0000000c00007c11 */ /* 0x000fc6000f8e18ff */
[----:B------:R-:W-:-:S04]  /*24b0*/  IMAD.U32 R2, R3, -0x80000000, RZ ;  /* 0x8000000003027824 */ /* 0x000fc800078e00ff */
[----:B------:R-:W4:Y:S02]  /*24c0*/  SYNCS.PHASECHK.TRANS64.TRYWAIT P0, [R0+URZ+0x70], R2 ;  /* 0x00007002000075a7 */ /* 0x000f2400080011ff */
[----:B----4-:R-:W-:Y:S05]  /*24d0*/  @!P0 BRA `(.L_x_32) ;  /* 0x0000002400ac8947 */ /* 0x010fea0003800000 */
.L_x_22:
[----:B------:R-:W-:-:S13]  /*24e0*/  ISETP.GT.AND P0, PT, R122, 0x3, PT ;  /* 0x000000037a00780c */ /* 0x000fda0003f04270 */
[----:B-1----:R-:W-:Y:S05]  /*24f0*/  @P0 EXIT ;  /* 0x000000000000094d */ /* 0x002fea0003800000 */
[----:B------:R-:W-:Y:S05]  /*2500*/  BRA.U !UP4, `(.L_x_33) ;  /* 0x000000010cb87547 */ /* 0x000fea000b800000 */
[----:B------:R-:W1:Y:S01]  /*2510*/  S2UR UR6, SR_CgaCtaId ;  /* 0x00000000000679c3 */ /* 0x000e620000008800 */
[----:B------:R-:W-:Y:S01]  /*2520*/  NOP ;  /* 0x0000000000007918 */ /* 0x000fe20000000000 */
[----:B------:R-:W-:Y:S01]  /*2530*/  UMOV UR4, 0x40 ;  /* 0x0000004000047882 */ /* 0x000fe20000000000 */
[----:B------:R-:W-:Y:S01]  /*2540*/  UMOV UR5, 0x400 ;  /* 0x0000040000057882 */ /* 0x000fe20000000000 */
[----:B-1----:R-:W-:Y:S02]  /*2550*/  ULEA UR4, UR6, UR4, 0x18 ;  /* 0x0000000406047291 */ /* 0x002fe4000f8ec0ff */
[----:B------:R-:W-:-:S07]  /*2560*/  ULEA UR5, UR6, UR5, 0x18 ;  /* 0x0000000506057291 */ /* 0x000fce000f8ec0ff */
[----:B----4-:R-:W1:Y:S02]  /*2570*/  LDS.U8 R0, [UR4] ;  /* 0x00000004ff007984 */ /* 0x010e640008000000 */
[----:B-1----:R-:W-:-:S13]  /*2580*/  ISETP.NE.AND P0, PT, R0, RZ, PT ;  /* 0x000000ff0000720c */ /* 0x002fda0003f05270 */
[----:B------:R-:W-:Y:S05]  /*2590*/  @P0 BRA `(.L_x_34) ;  /* 0x00000000007c0947 */ /* 0x000fea0003800000 */
[----:B------:R-:W-:-:S13]  /*25a0*/  ELECT P0, URZ, PT ;  /* 0x0000000000ff782f */ /* 0x000fda0003800000 */
[----:B------:R-:W-:Y:S05]  /*25b0*/  @!P0 BRA `(.L_x_35) ;  /* 0x0000000000848947 */ /* 0x000fea0003800000 */
[----:B------:R-:W-:Y:S01]  /*25c0*/  UMOV UR4, 0x10 ;  /* 0x0000001000047882 */ /* 0x000fe20000000000 */
[----:B------:R-:W-:-:S04]  /*25d0*/  IMAD.MOV.U32 R2, RZ, RZ, 0xffff ;  /* 0x0000ffffff027424 */ /* 0x000fc800078e00ff */
[----:B------:R-:W-:Y:S04]  /*25e0*/  DEPBAR.LE SB1, 0x36 ;  /* 0x00009d800000791a */ /* 0x000fe80000000000 */
[----:B------:R-:W1:Y:S02]  /*25f0*/  UTCATOMSWS.FIND_AND_SET.ALIGN UP0, UR4, UR4 ;  /* 0x00000004000475e3 */ /* 0x000e640008000800 */
[----:B-1----:R-:W-:Y:S01]  /*2600*/  PLOP3.LUT P0, PT, PT, PT, UP0, 0x80, 0x8 ;  /* 0x000000000008781c */ /* 0x002fe20003f0f008 */
[----:B------:R-:W-:-:S03]  /*2610*/  IMAD.U32 R5, RZ, RZ, UR4 ;  /* 0x00000004ff057e24 */ /* 0x000fc6000f8e00ff */
[----:B------:R-:W-:-:S04]  /*2620*/  SEL R0, RZ, 0xffffffff, !P0 ;  /* 0xffffffffff007807 */ /* 0x000fc80004000000 */
[----:B------:R-:W-:Y:S01]  /*2630*/  ISETP.NE.AND P0, PT, R0, RZ, PT ;  /* 0x000000ff0000720c */ /* 0x000fe20003f05270 */
[----:B------:R-:W-:-:S12]  /*2640*/  IMAD.MOV.U32 R0, RZ, RZ, 0x1 ;  /* 0x00000001ff007424 */ /* 0x000fd800078e00ff */
[----:B------:R-:W-:Y:S05]  /*2650*/  @P0 BRA `(.L_x_36) ;  /* 0x0000000000240947 */ /* 0x000fea0003800000 */
.L_x_37:
[----:B------:R-:W-:Y:S05]  /*2660*/  NANOSLEEP 0x64 ;  /* 0x000000640000795d */ /* 0x000fea0003800000 */
[----:B------:R-:W-:-:S05]  /*2670*/  UMOV UR4, 0x10 ;  /* 0x0000001000047882 */ /* 0x000fca0000000000 */
[----:B------:R-:W-:Y:S04]  /*2680*/  DEPBAR.LE SB1, 0x36 ;  /* 0x00009d800000791a */ /* 0x000fe80000000000 */
[----:B------:R-:W1:Y:S02]  /*2690*/  UTCATOMSWS.FIND_AND_SET.ALIGN UP0, UR4, UR4 ;  /* 0x00000004000475e3 */ /* 0x000e640008000800 */
[----:B-1----:R-:W-:Y:S01]  /*26a0*/  PLOP3.LUT P0, PT, PT, PT, UP0, 0x80, 0x8 ;  /* 0x000000000008781c */ /* 0x002fe20003f0f008 */
[----:B------:R-:W-:-:S03]  /*26b0*/  IMAD.U32 R5, RZ, RZ, UR4 ;  /* 0x00000004ff057e24 */ /* 0x000fc6000f8e00ff */
[----:B------:R-:W-:-:S04]  /*26c0*/  SEL R3, RZ, 0xffffffff, !P0 ;  /* 0xffffffffff037807 */ /* 0x000fc80004000000 */
[----:B------:R-:W-:-:S13]  /*26d0*/  ISETP.NE.AND P0, PT, R3, RZ, PT ;  /* 0x000000ff0300720c */ /* 0x000fda0003f05270 */
[----:B------:R-:W-:Y:S05]  /*26e0*/  @!P0 BRA `(.L_x_37) ;  /* 0xfffffffc00dc8947 */ /* 0x000fea000383ffff */
.L_x_36:
[C---:B------:R-:W-:Y:S01]  /*26f0*/  VIADD R3, R5.reuse, 0x10 ;  /* 0x0000001005037836 */ /* 0x040fe20000000000 */
[----:B------:R-:W-:Y:S01]  /*2700*/  UMOV UR4, 0x50 ;  /* 0x0000005000047882 */ /* 0x000fe20000000000 */
[----:B------:R-:W-:Y:S01]  /*2710*/  SHF.L.U32 R2, R2, R5, RZ ;  /* 0x0000000502027219 */ /* 0x000fe200000006ff */
[----:B------:R-:W-:Y:S01]  /*2720*/  ULEA UR4, UR6, UR4, 0x18 ;  /* 0x0000000406047291 */ /* 0x000fe2000f8ec0ff */
[----:B------:R-:W-:Y:S01]  /*2730*/  IMAD.SHL.U32 R5, R5, 0x20, RZ ;  /* 0x0000002005057824 */ /* 0x000fe200078e00ff */
[----:B------:R-:W-:-:S04]  /*2740*/  SHF.L.U32 R3, R0, R3, RZ ;  /* 0x0000000300037219 */ /* 0x000fc800000006ff */
[----:B------:R-:W-:-:S05]  /*2750*/  LOP3.LUT R2, R3, R2, RZ, 0xfc, !PT ;  /* 0x0000000203027212 */ /* 0x000fca00078efcff */
[----:B------:R1:W-:Y:S04]  /*2760*/  ATOMS.OR RZ, [UR4], R2 ;  /* 0x00000002ffff798c */ /* 0x0003e8000b000004 */
[----:B------:R1:W-:Y:S01]  /*2770*/  STS [UR5+0xa8], R5 ;  /* 0x0000a805ff007988 */ /* 0x0003e20008000805 */
[----:B------:R-:W-:Y:S05]  /*2780*/  BRA `(.L_x_35) ;  /* 0x0000000000107947 */ /* 0x000fea0003800000 */
.L_x_34:
[----:B------:R-:W-:Y:S02]  /*2790*/  MOV R0, 0xffffffff ;  /* 0xffffffff00007802 */ /* 0x000fe40000000f00 */
[----:B------:R-:W-:-:S03]  /*27a0*/  MOV R2, 0x27d0 ;  /* 0x000027d000027802 */ /* 0x000fc60000000f00 */
[----:B------:R1:W-:Y:S04]  /*27b0*/  STS [UR5+0xa8], R0 ;  /* 0x0000a800ff007988 */ /* 0x0003e80008000805 */
[----:B-123--:R-:W-:Y:S05]  /*27c0*/  CALL.REL.NOINC `($__internal_1_$__cuda_sm10x_tcgen05_guardrail_trap_phase_invalid_during_alloc) ;  /* 0x00000024005c7944 */ /* 0x00efea0003c00000 */
.L_x_35:
[----:B------:R-:W-:Y:S05]  /*27d0*/  WARPSYNC.ALL ;  /* 0x0000000000007948 */ /* 0x000fea0003800000 */
[----:B------:R-:W-:Y:S01]  /*27e0*/  NOP ;  /* 0x0000000000007918 */ /* 0x000fe20000000000 */
.L_x_33:
[----:B------:R-:W5:Y:S08]  /*27f0*/  S2UR UR4, SR_CgaCtaId ;  /* 0x00000000000479c3 */ /* 0x000f700000008800 */
[----:B------:R-:W-:Y:S06]  /*2800*/  BAR.SYNC.DEFER_BLOCKING 0x3, 0xa0 ;  /* 0x00c2800000007b1d */ /* 0x000fec0000010000 */
[----:B------:R-:W-:-:S02]  /*2810*/  UMOV UR5, 0x400 ;  /* 0x0000040000057882 */ /* 0x000fc40000000000 */
[----:B-----5:R-:W-:-:S06]  /*2820*/  ULEA UR4, UR4, UR5, 0x18 ;  /* 0x0000000504047291 */ /* 0x020fcc000f8ec0ff */
[----:B------:R-:W-:-:S05]  /*2830*/  MOV R87, UR4 ;  /* 0x0000000400577c02 */ /* 0x000fca0008000f00 */
[----:B------:R1:W2:Y:S01]  /*2840*/  LDS R121, [R87+0xa8] ;  /* 0x0000a80057797984 */ /* 0x0002a20000000800 */
[----:B------:R-:W5:Y:S02]  /*2850*/  SYNCS.PHASECHK.TRANS64.TRYWAIT P0, [R87+URZ+0x80], RZ ;  /* 0x000080ff570075a7 */ /* 0x000f6400080011ff */
[----:B-12--5:R-:W-:Y:S05]  /*2860*/  @!P0 BRA `(.L_x_38) ;  /* 0x0000002000e08947 */ /* 0x026fea0003800000 */
.L_x_75:
[----:B------:R-:W2:Y:S01]  /*2870*/  LDS.128 R88, [R87+0x36c10] ;  /* 0x036c100057587984 */ /* 0x000ea20000000c00 */
[----:B----4-:R-:W-:Y:S01]  /*2880*/  HFMA2 R0, -RZ, RZ, 0, 5.9604644775390625e-08 ;  /* 0x00000001ff007431 */ /* 0x010fe200000001ff */
[----:B------:R4:W-:Y:S06]  /*2890*/  MEMBAR.ALL.CTA ;  /* 0x0000000000007992 */ /* 0x0009ec0000008000 */
[----:B----4-:R-:W4:Y:S02]  /*28a0*/  FENCE.VIEW.ASYNC.S ;  /* 0x00000000000073c6 */ /* 0x010f240000000000 */
[----:B----4-:R4:W-:Y:S01]  /*28b0*/  SYNCS.ARRIVE.TRANS64.ART0 RZ, [R87+URZ+0x90], R0 ;  /* 0x0000900057ff79a7 */ /* 0x0109e200085000ff */
[----:B--2---:R-:W-:-:S13]  /*28c0*/  ISETP.NE.AND P0, PT, R91, 0x1, PT ;  /* 0x000000015b00780c */ /* 0x004fda0003f05270 */
[----:B----4-:R-:W-:Y:S05]  /*28d0*/  @P0 BRA `(.L_x_39) ;  /* 0x0000001800b80947 */ /* 0x010fea0003800000 */
[C---:B------:R-:W-:Y:S01]  /*28e0*/  IMAD.SHL.U32 R5, R104.reuse, 0x20, RZ ;  /* 0x0000002068057824 */ /* 0x040fe200078e00ff */
[----:B------:R-:W-:Y:S01]  /*28f0*/  SHF.R.U32.HI R2, RZ, 0x5, R104 ;  /* 0x00000005ff027819 */ /* 0x000fe20000011668 */
[----:B------:R-:W-:Y:S01]  /*2900*/  IMAD.SHL.U32 R3, R104, 0x80, RZ ;  /* 0x0000008068037824 */ /* 0x000fe200078e00ff */
[----:B------:R-:W2:Y:S01]  /*2910*/  S2UR UR8, SR_CgaCtaId ;  /* 0x00000000000879c3 */ /* 0x000ea20000008800 */
[----:B------:R-:W4:Y:S01]  /*2920*/  S2R R102, SR_LANEID ;  /* 0x0000000000667919 */ /* 0x000f220000000000 */
[----:B------:R-:W-:Y:S01]  /*2930*/  LOP3.LUT R5, R5, 0x3e0, RZ, 0xc0, !PT ;  /* 0x000003e005057812 */ /* 0x000fe200078ec0ff */
[----:B------:R-:W-:Y:S01]  /*2940*/  IMAD R120, R122, 0x4, R87 ;  /* 0x000000047a787824 */ /* 0x000fe200078e0257 */
[----:B------:R-:W-:Y:S01]  /*2950*/  LOP3.LUT R3, R3, 0xf80, RZ, 0xc0, !PT ;  /* 0x00000f8003037812 */ /* 0x000fe200078ec0ff */
[----:B------:R-:W-:Y:S01]  /*2960*/  IMAD.MOV.U32 R108, RZ, RZ, 0x1 ;  /* 0x00000001ff6c7424 */ /* 0x000fe200078e00ff */
[----:B------:R-:W-:Y:S01]  /*2970*/  CS2R R106, SRZ ;  /* 0x00000000006a7805 */ /* 0x000fe2000001ff00 */
[C---:B------:R-:W-:Y:S01]  /*2980*/  IMAD R6, R2.reuse, 0x400, R5 ;  /* 0x0000040002067824 */ /* 0x040fe200078e0205 */
[----:B------:R-:W-:Y:S01]  /*2990*/  UMOV UR9, 0x400 ;  /* 0x0000040000097882 */ /* 0x000fe20000000000 */
[----:B------:R-:W-:Y:S01]  /*29a0*/  IMAD R4, R2, 0x1000, R3 ;  /* 0x0000100002047824 */ /* 0x000fe200078e0203 */
[----:B------:R-:W1:Y:S01]  /*29b0*/  LDCU.64 UR10, c[0x0][0x348] ;  /* 0x00006900ff0a77ac */ /* 0x000e620008000a00 */
[----:B------:R-:W-:-:S02]  /*29c0*/  IMAD.IADD R5, R87, 0x1, R6 ;  /* 0x0000000157057824 */ /* 0x000fc400078e0206 */
[----:B------:R-:W-:Y:S02]  /*29d0*/  IMAD.IADD R3, R87, 0x1, R4 ;  /* 0x0000000157037824 */ /* 0x000fe400078e0204 */
[C---:B------:R-:W-:Y:S02]  /*29e0*/  VIADD R4, R5.reuse, 0x4410 ;  /* 0x0000441005047836 */ /* 0x040fe40000000000 */
[----:B------:R-:W-:Y:S02]  /*29f0*/  VIADD R5, R5, 0x4400 ;  /* 0x0000440005057836 */ /* 0x000fe40000000000 */
[C---:B------:R-:W-:Y:S01]  /*2a00*/  VIADD R6, R3.reuse, 0x430 ;  /* 0x0000043003067836 */ /* 0x040fe20000000000 */
[----:B------:R-:W-:Y:S01]  /*2a10*/  SHF.R.U32.HI R119, RZ, 0x3, R4 ;  /* 0x00000003ff777819 */ /* 0x000fe20000011604 */
[C---:B------:R-:W-:Y:S01]  /*2a20*/  VIADD R7, R3.reuse, 0x420 ;  /* 0x0000042003077836 */ /* 0x040fe20000000000 */
[----:B------:R-:W-:Y:S01]  /*2a30*/  SHF.R.U32.HI R118, RZ, 0x3, R5 ;  /* 0x00000003ff767819 */ /* 0x000fe20000011605 */
[----:B------:R-:W-:Y:S01]  /*2a40*/  IMAD.MOV.U32 R105, RZ, RZ, RZ ;  /* 0x000000ffff697224 */ /* 0x000fe200078e00ff */
[----:B------:R-:W-:Y:S01]  /*2a50*/  LOP3.LUT R119, R4, 0x10, R119, 0x78, !PT ;  /* 0x0000001004777812 */ /* 0x000fe200078e7877 */
[----:B------:R-:W-:Y:S01]  /*2a60*/  VIADD R4, R3, 0x410 ;  /* 0x0000041003047836 */ /* 0x000fe20000000000 */
[----:B------:R-:W-:Y:S01]  /*2a70*/  LOP3.LUT R118, R5, 0x10, R118, 0x78, !PT ;  /* 0x0000001005767812 */ /* 0x000fe200078e7876 */
[----:B------:R-:W-:Y:S01]  /*2a80*/  VIADD R5, R3, 0x400 ;  /* 0x0000040003057836 */ /* 0x000fe20000000000 */
[----:B------:R-:W-:Y:S01]  /*2a90*/  SHF.R.U32.HI R117, RZ, 0x3, R6 ;  /* 0x00000003ff757819 */ /* 0x000fe20000011606 */
[----:B------:R-:W-:Y:S01]  /*2aa0*/  IMAD R109, R2, 0x200000, R121 ;  /* 0x00200000026d7824 */ /* 0x000fe200078e0279 */
[----:B------:R-:W-:Y:S01]  /*2ab0*/  SHF.R.U32.HI R115, RZ, 0x3, R4 ;  /* 0x00000003ff737819 */ /* 0x000fe20000011604 */
[----:B--2---:R-:W-:Y:S01]  /*2ac0*/  ULEA UR7, UR8, UR9, 0x18 ;  /* 0x0000000908077291 */ /* 0x004fe2000f8ec0ff */
[----:B------:R-:W-:-:S02]  /*2ad0*/  SHF.R.U32.HI R114, RZ, 0x3, R5 ;  /* 0x00000003ff727819 */ /* 0x000fc40000011605 */
[----:B------:R-:W-:Y:S01]  /*2ae0*/  LOP3.LUT R117, R6, 0x70, R117, 0x78, !PT ;  /* 0x0000007006757812 */ /* 0x000fe200078e7875 */
[C---:B------:R-:W-:Y:S01]  /*2af0*/  VIADD R6, R3.reuse, 0x470 ;  /* 0x0000047003067836 */ /* 0x040fe20000000000 */
[----:B------:R-:W-:Y:S01]  /*2b00*/  LOP3.LUT R115, R4, 0x70, R115, 0x78, !PT ;  /* 0x0000007004737812 */ /* 0x000fe200078e7873 */
[----:B------:R-:W-:Y:S01]  /*2b10*/  VIADD R4, R3, 0x450 ;  /* 0x0000045003047836 */ /* 0x000fe20000000000 */
[----:B------:R-:W-:Y:S01]  /*2b20*/  LOP3.LUT R114, R5, 0x70, R114, 0x78, !PT ;  /* 0x0000007005727812 */ /* 0x000fe200078e7872 */
[C---:B------:R-:W-:Y:S01]  /*2b30*/  VIADD R5, R3.reuse, 0x460 ;  /* 0x0000046003057836 */ /* 0x040fe20000000000 */
[----:B------:R-:W-:Y:S01]  /*2b40*/  SHF.R.U32.HI R116, RZ, 0x3, R7 ;  /* 0x00000003ff747819 */ /* 0x000fe20000011607 */
[----:B------:R-:W-:Y:S01]  /*2b50*/  VIADD R3, R3, 0x440 ;  /* 0x0000044003037836 */ /* 0x000fe20000000000 */
[----:B------:R-:W-:Y:S02]  /*2b60*/  SHF.R.U32.HI R113, RZ, 0x3, R6 ;  /* 0x00000003ff717819 */ /* 0x000fe40000011606 */
[----:B------:R-:W-:-:S02]  /*2b70*/  SHF.R.U32.HI R112, RZ, 0x3, R5 ;  /* 0x00000003ff707819 */ /* 0x000fc40000011605 */
[----:B------:R-:W-:Y:S02]  /*2b80*/  SHF.R.U32.HI R111, RZ, 0x3, R4 ;  /* 0x00000003ff6f7819 */ /* 0x000fe40000011604 */
[----:B------:R-:W-:Y:S02]  /*2b90*/  SHF.R.U32.HI R110, RZ, 0x3, R3 ;  /* 0x00000003ff6e7819 */ /* 0x000fe40000011603 */
[----:B------:R-:W-:Y:S02]  /*2ba0*/  LOP3.LUT R116, R7, 0x70, R116, 0x78, !PT ;  /* 0x0000007007747812 */ /* 0x000fe400078e7874 */
[----:B------:R-:W-:Y:S02]  /*2bb0*/  LOP3.LUT R113, R6, 0x70, R113, 0x78, !PT ;  /* 0x0000007006717812 */ /* 0x000fe400078e7871 */
[----:B------:R-:W-:Y:S02]  /*2bc0*/  LOP3.LUT R112, R5, 0x70, R112, 0x78, !PT ;  /* 0x0000007005707812 */ /* 0x000fe400078e7870 */
[----:B------:R-:W-:-:S02]  /*2bd0*/  LOP3.LUT R111, R4, 0x70, R111, 0x78, !PT ;  /* 0x00000070046f7812 */ /* 0x000fc400078e786f */
[----:B-1--4-:R-:W-:-:S07]  /*2be0*/  LOP3.LUT R110, R3, 0x70, R110, 0x78, !PT ;  /* 0x00000070036e7812 */ /* 0x012fce00078e786e */
.L_x_50:
[----:B-1----:R-:W1:Y:S01]  /*2bf0*/  LDC.64 R6, c[0x0][0x750] ;  /* 0x0001d400ff067b82 */ /* 0x002e620000000a00 */
[----:B------:R-:W-:-:S04]  /*2c00*/  SHF.L.U32 R125, R88, 0x7, RZ ;  /* 0x00000007587d7819 */ /* 0x000fc800000006ff */
[----:B------:R-:W-:-:S03]  /*2c10*/  IADD3 R5, PT, PT, R125, R104, RZ ;  /* 0x000000687d057210 */ /* 0x000fc60007ffe0ff */
[----:B------:R-:W2:Y:S01]  /*2c20*/  LDC.64 R2, c[0x0][0x758] ;  /* 0x0001d600ff027b82 */ /* 0x000ea20000000a00 */
[----:B------:R-:W-:Y:S02]  /*2c30*/  IMAD R124, R106, 0x8, R87 ;  /* 0x000000086a7c7824 */ /* 0x000fe400078e0257 */
[----:B-1----:R-:W-:-:S05]  /*2c40*/  IMAD.WIDE R6, R90, 0x4, R6 ;  /* 0x000000045a067825 */ /* 0x002fca00078e0206 */
[----:B------:R1:W5:Y:S01]  /*2c50*/  LDG.E R123, desc[UR14][R6.64] ;  /* 0x0000000e067b7981 */ /* 0x000362000c1e1900 */
[----:B--2---:R-:W-:Y:S01]  /*2c60*/  IMAD.WIDE R4, R5, 0x4, R2 ;  /* 0x0000000405047825 */ /* 0x004fe200078e0202 */
[----:B------:R-:W-:-:S04]  /*2c70*/  SHF.L.U32 R3, R105, 0x1f, RZ ;  /* 0x0000001f69037819 */ /* 0x000fc800000006ff */
[----:B------:R1:W5:Y:S01]  /*2c80*/  LDG.E R88, desc[UR14][R4.64] ;  /* 0x0000000e04587981 */ /* 0x000362000c1e1900 */
[----:B------:R-:W2:Y:S01]  /*2c90*/  SYNCS.PHASECHK.TRANS64.TRYWAIT P1, [R124+URZ+0x60], R3 ;  /* 0x000060037c0075a7 */ /* 0x000ea200080211ff */
[----:B------:R-:W-:Y:S01]  /*2ca0*/  PLOP3.LUT P0, PT, PT, PT, PT, 0x80, 0x8 ;  /* 0x000000000008781c */ /* 0x000fe20003f0f070 */
[----:B------:R-:W-:Y:S01]  /*2cb0*/  IMAD.MOV.U32 R103, RZ, RZ, R90 ;  /* 0x000000ffff677224 */ /* 0x000fe200078e005a */
[----:B-12---:R-:W-:Y:S11]  /*2cc0*/  @!P1 BRA `(.L_x_40) ;  /* 0x0000001c00dc9947 */ /* 0x006ff60003800000 */
.L_x_77:
[----:B------:R-:W-:Y:S01]  /*2cd0*/  HFMA2 R128, -RZ, RZ, 0, 0 ;  /* 0x00000000ff807431 */ /* 0x000fe200000001ff */
[----:B------:R-:W-:Y:S01]  /*2ce0*/  SHF.R.S32.HI R86, RZ, 0x1f, R90 ;  /* 0x0000001fff567819 */ /* 0x000fe2000001145a */
[----:B------:R-:W-:Y:S02]  /*2cf0*/  IMAD R126, R106, 0x80, R109 ;  /* 0x000000806a7e7824 */ /* 0x000fe400078e026d */
[----:B------:R-:W-:-:S07]  /*2d00*/  IMAD.MOV.U32 R127, RZ, RZ, RZ ;  /* 0x000000ffff7f7224 */ /* 0x000fce00078e00ff */
.L_x_45:
[----:B------:R-:W-:Y:S01]  /*2d10*/  IMAD.SHL.U32 R90, R128, 0x20, RZ ;  /* 0x00000020805a7824 */ /* 0x000fe200078e00ff */
[----:B------:R-:W-:Y:S05]  /*2d20*/  WARPSYNC.ALL ;  /* 0x0000000000007948 */ /* 0x000fea0003800000 */
[----:B------:R-:W-:Y:S01]  /*2d30*/  NOP ;  /* 0x0000000000007918 */ /* 0x000fe20000000000 */
[----:B------:R-:W-:Y:S01]  /*2d40*/  IMAD.IADD R2, R126, 0x1, R90 ;  /* 0x000000017e027824 */ /* 0x000fe200078e025a */
[----:B---3--:R-:W-:-:S04]  /*2d50*/  PLOP3.LUT P2, PT, P0, PT, PT, 0x80, 0x8 ;  /* 0x000000000008781c */ /* 0x008fc8000074f070 */
[----:B------:R-:W-:-:S13]  /*2d60*/  R2UR UR4, R2 ;  /* 0x00000000020472ca */ /* 0x000fda00000e0000 */
[----:B------:R-:W2:Y:S01]  /*2d70*/  LDTM.x32 R36, tmem[UR4+0x20] ;  /* 0x00002004002479ee */ /* 0x000ea200082c0000 */
[----:B------:R-:W-:-:S13]  /*2d80*/  R2UR UR4, R2 ;  /* 0x00000000020472ca */ /* 0x000fda00000e0000 */
[----:B-1----:R-:W3:Y:S01]  /*2d90*/  LDTM.x32 R4, tmem[UR4] ;  /* 0x00000004000479ee */ /* 0x002ee200082c0000 */
[-C--:B-12--5:R-:W-:Y:S02]  /*2da0*/  FMUL2 R2, R36.F32x2.HI_LO, R123.reuse.F32 ;  /* 0x0000007b2402724a */ /* 0x0a6fe40001000000 */
[-C--:B------:R-:W-:Y:S02]  /*2db0*/  FMUL2 R36, R40.F32x2.HI_LO, R123.reuse.F32 ;  /* 0x0000007b2824724a */ /* 0x080fe40001000000 */
[-C--:B------:R-:W-:Y:S02]  /*2dc0*/  FMUL2 R40, R44.F32x2.HI_LO, R123.reuse.F32 ;  /* 0x0000007b2c28724a */ /* 0x080fe40001000000 */
[-C--:B------:R-:W-:Y:S02]  /*2dd0*/  FMUL2 R38, R38.F32x2.HI_LO, R123.reuse.F32 ;  /* 0x0000007b2626724a */ /* 0x080fe40001000000 */
[-C--:B------:R-:W-:Y:S02]  /*2de0*/  FMUL2 R42, R42.F32x2.HI_LO, R123.reuse.F32 ;  /* 0x0000007b2a2a724a */ /* 0x080fe40001000000 */
[----:B------:R-:W-:-:S02]  /*2df0*/  FMUL2 R44, R48.F32x2.HI_LO, R123.F32 ;  /* 0x0000007b302c724a */ /* 0x000fc40001000000 */
[-C--:B------:R-:W-:Y:S02]  /*2e00*/  FMUL2 R46, R46.F32x2.HI_LO, R123.reuse.F32 ;  /* 0x0000007b2e2e724a */ /* 0x080fe40001000000 */
        /* <DEDUP_REMOVED lines=9> */
[-C--:B---3--:R-:W-:Y:S01]  /*2ea0*/  FMUL2 R70, R8.F32x2.HI_LO, R123.reuse.F32 ;  /* 0x0000007b0846724a */ /* 0x088fe20001000000 */
[----:B------:R-:W-:Y:S01]  /*2eb0*/  F2FP.BF16.F32.PACK_AB R9, R39, R38 ;  /* 0x000000262709723e */ /* 0x000fe200000010ff */
[-C--:B------:R-:W-:Y:S01]  /*2ec0*/  FMUL2 R72, R10.F32x2.HI_LO, R123.reuse.F32 ;  /* 0x0000007b0a48724a */ /* 0x080fe20001000000 */
        /* <DEDUP_REMOVED lines=27> */
[----:B------:R-:W-:Y:S01]  /*3080*/  FMUL2 R34, R34.F32x2.HI_LO, R123.F32 ;  /* 0x0000007b2222724a */ /* 0x000fe20001000000 */
[----:B------:R-:W-:Y:S01]  /*3090*/  F2FP.BF16.F32.PACK_AB R20, R57, R56 ;  /* 0x000000383914723e */ /* 0x000fe200000010ff */
[----:B------:R1:W-:Y:S01]  /*30a0*/  STS.128 [R110], R8 ;  /* 0x000000086e007388 */ /* 0x0003e20000000c00 */
[----:B------:R-:W-:-:S02]  /*30b0*/  F2FP.BF16.F32.PACK_AB R7, R73, R72 ;  /* 0x000000484907723e */ /* 0x000fc400000010ff */
[----:B------:R-:W-:Y:S01]  /*30c0*/  F2FP.BF16.F32.PACK_AB R6, R71, R70 ;  /* 0x000000464706723e */ /* 0x000fe200000010ff */
[----:B------:R2:W-:Y:S01]  /*30d0*/  STS.128 [R111], R12 ;  /* 0x0000000c6f007388 */ /* 0x0005e20000000c00 */
[----:B------:R-:W-:Y:S02]  /*30e0*/  F2FP.BF16.F32.PACK_AB R5, R69, R68 ;  /* 0x000000444505723e */ /* 0x000fe400000010ff */
[----:B------:R-:W-:Y:S01]  /*30f0*/  F2FP.BF16.F32.PACK_AB R4, R65, R64 ;  /* 0x000000404104723e */ /* 0x000fe200000010ff */
[----:B------:R3:W-:Y:S04]  /*3100*/  STS.128 [R112], R16 ;  /* 0x0000001070007388 */ /* 0x0007e80000000c00 */
[----:B------:R4:W-:Y:S04]  /*3110*/  STS.128 [R113], R20 ;  /* 0x0000001471007388 */ /* 0x0009e80000000c00 */
[----:B------:R4:W-:Y:S01]  /*3120*/  STS.128 [R114], R4 ;  /* 0x0000000472007388 */ /* 0x0009e20000000c00 */
[----:B-1----:R-:W-:-:S02]  /*3130*/  F2FP.BF16.F32.PACK_AB R11, R81, R80 ;  /* 0x00000050510b723e */ /* 0x002fc400000010ff */
[----:B------:R-:W-:Y:S02]  /*3140*/  F2FP.BF16.F32.PACK_AB R10, R79, R78 ;  /* 0x0000004e4f0a723e */ /* 0x000fe400000010ff */
[----:B------:R-:W-:Y:S02]  /*3150*/  F2FP.BF16.F32.PACK_AB R9, R77, R76 ;  /* 0x0000004c4d09723e */ /* 0x000fe400000010ff */
[----:B------:R-:W-:Y:S02]  /*3160*/  F2FP.BF16.F32.PACK_AB R8, R75, R74 ;  /* 0x0000004a4b08723e */ /* 0x000fe400000010ff */
[----:B--2---:R-:W-:Y:S02]  /*3170*/  F2FP.BF16.F32.PACK_AB R15, R27, R26 ;  /* 0x0000001a1b0f723e */ /* 0x004fe400000010ff */
[----:B------:R-:W-:Y:S01]  /*3180*/  F2FP.BF16.F32.PACK_AB R14, R25, R24 ;  /* 0x00000018190e723e */ /* 0x000fe200000010ff */
[----:B------:R4:W-:Y:S01]  /*3190*/  STS.128 [R115], R8 ;  /* 0x0000000873007388 */ /* 0x0009e20000000c00 */
[----:B------:R-:W-:-:S02]  /*31a0*/  F2FP.BF16.F32.PACK_AB R13, R85, R84 ;  /* 0x00000054550d723e */ /* 0x000fc400000010ff */
[----:B------:R-:W-:Y:S02]  /*31b0*/  F2FP.BF16.F32.PACK_AB R12, R83, R82 ;  /* 0x00000052530c723e */ /* 0x000fe400000010ff */
[----:B---3--:R-:W-:Y:S02]  /*31c0*/  F2FP.BF16.F32.PACK_AB R19, R35, R34 ;  /* 0x000000222313723e */ /* 0x008fe400000010ff */
[----:B------:R-:W-:Y:S01]  /*31d0*/  F2FP.BF16.F32.PACK_AB R18, R33, R32 ;  /* 0x000000202112723e */ /* 0x000fe200000010ff */
[----:B------:R4:W-:Y:S01]  /*31e0*/  STS.128 [R116], R12 ;  /* 0x0000000c74007388 */ /* 0x0009e20000000c00 */
[----:B------:R-:W-:Y:S02]  /*31f0*/  F2FP.BF16.F32.PACK_AB R17, R31, R30 ;  /* 0x0000001e1f11723e */ /* 0x000fe400000010ff */
[----:B------:R-:W-:-:S05]  /*3200*/  F2FP.BF16.F32.PACK_AB R16, R29, R28 ;  /* 0x0000001c1d10723e */ /* 0x000fca00000010ff */
[----:B------:R4:W-:Y:S01]  /*3210*/  STS.128 [R117], R16 ;  /* 0x0000001075007388 */ /* 0x0009e20000000c00 */
[----:B------:R1:W-:Y:S06]  /*3220*/  MEMBAR.ALL.CTA ;  /* 0x0000000000007992 */ /* 0x0003ec0000008000 */
[----:B-1----:R-:W1:Y:S02]  /*3230*/  FENCE.VIEW.ASYNC.S ;  /* 0x00000000000073c6 */ /* 0x002e640000000000 */
[----:B-1----:R-:W-:Y:S06]  /*3240*/  BAR.SYNC.DEFER_BLOCKING 0x2, 0x80 ;  /* 0x0082000000007b1d */ /* 0x002fec0000010000 */
[----:B------:R-:W-:Y:S05]  /*3250*/  BRA.U !UP4, `(.L_x_41) ;  /* 0x000000010c447547 */ /* 0x000fea000b800000 */
[----:B------:R-:W-:Y:S01]  /*3260*/  UIADD3 UR12, UP0, UPT, UR10, 0x240, URZ ;  /* 0x000002400a0c7890 */ /* 0x000fe2000ff1e0ff */
[----:B------:R-:W-:Y:S01]  /*3270*/  PLOP3.LUT P0, PT, PT, PT, PT, 0x80, 0x8 ;  /* 0x000000000008781c */ /* 0x000fe20003f0f070 */
[----:B------:R-:W-:Y:S01]  /*3280*/  IMAD R90, R89, 0x80, R90 ;  /* 0x00000080595a7824 */ /* 0x000fe200078e025a */
[----:B----4-:R-:W-:Y:S01]  /*3290*/  IADD3 R4, PT, PT, R87, 0x400, RZ ;  /* 0x0000040057047810 */ /* 0x010fe20007ffe0ff */
[----:B------:R-:W-:-:S12]  /*32a0*/  UIADD3.X UR13, UPT, UPT, URZ, UR11, URZ, UP0, !UPT ;  /* 0x0000000bff0d7290 */ /* 0x000fd800087fe4ff */
.L_x_42:
[----:B------:R-:W-:Y:S02]  /*32b0*/  PLOP3.LUT P1, PT, P1, P0, PT, 0xf2, 0x2f ;  /* 0x00000000002f781c */ /* 0x000fe40000f21e72 */
[----:B------:R-:W-:-:S08]  /*32c0*/  @P0 R2UR P1, UR6, R125 ;  /* 0x000000007d0602ca */ /* 0x000fd00000020000 */
[----:B------:R-:W-:Y:S02]  /*32d0*/  PLOP3.LUT P1, PT, P1, P0, PT, 0xf2, 0x2f ;  /* 0x00000000002f781c */ /* 0x000fe40000f21e72 */
[----:B------:R-:W-:-:S08]  /*32e0*/  @P0 R2UR.OR P1, UR5, R90 ;  /* 0x000000005a0502ca */ /* 0x000fd00000120000 */
[----:B------:R-:W-:Y:S02]  /*32f0*/  PLOP3.LUT P1, PT, P1, P0, PT, 0xf2, 0x2f ;  /* 0x00000000002f781c */ /* 0x000fe40000f21e72 */
[----:B------:R-:W-:-:S08]  /*3300*/  @P0 R2UR.OR P1, UR4, R4 ;  /* 0x00000000040402ca */ /* 0x000fd00000120000 */
[----:B------:R-:W-:Y:S02]  /*3310*/  @P0 PLOP3.LUT P0, PT, P1, PT, PT, 0x80, 0x8 ;  /* 0x000000000008081c */ /* 0x000fe40000f0f070 */
[----:B------:R-:W-:-:S03]  /*3320*/  PLOP3.LUT P1, PT, PT, PT, PT, 0x80, 0x8 ;  /* 0x000000000008781c */ /* 0x000fc60003f2f070 */
[----:B------:R1:W-:Y:S08]  /*3330*/  UTMASTG.2D [UR4], [UR12], desc[URZ] ;  /* 0x0000ff040c0073b5 */ /* 0x0003f00008009000 */
[----:B-1----:R-:W-:Y:S05]  /*3340*/  @P0 BRA.U.ANY `(.L_x_42) ;  /* 0xfffffffd00d80947 */ /* 0x002fea000393ffff */
[----:B------:R0:W-:Y:S01]  /*3350*/  UTMACMDFLUSH ;  /* 0x00000000000079b7 */ /* 0x0001e20000000000 */
[----:B------:R-:W-:-:S04]  /*3360*/  DEPBAR.LE SB0, 0x0 ;  /* 0x000080000000791a */ /* 0x000fc80000000000 */
.L_x_41:
[----:B------:R-:W-:Y:S01]  /*3370*/  FMUL2 R90, R76.F32x2.HI_LO, -1.4426950216293334961 ;  /* 0xbfb8aa3b4c5a784a */ /* 0x000fe20001000000 */
[----:B------:R-:W-:Y:S01]  /*3380*/  BAR.SYNC.DEFER_BLOCKING 0x2, 0x80 ;  /* 0x0082000000007b1d */ /* 0x000fe20000010000 */
[----:B----4-:R-:W-:Y:S02]  /*3390*/  FMUL2 R8, R30.F32x2.HI_LO, -1.4426950216293334961 ;  /* 0xbfb8aa3b1e08784a */ /* 0x010fe40001000000 */
[----:B------:R-:W-:Y:S02]  /*33a0*/  FMUL2 R92, R74.F32x2.HI_LO, -1.4426950216293334961 ;  /* 0xbfb8aa3b4a5c784a */ /* 0x000fe40001000000 */
[----:B------:R-:W-:Y:S01]  /*33b0*/  FMUL2 R10, R28.F32x2.HI_LO, -1.4426950216293334961 ;  /* 0xbfb8aa3b1c0a784a */ /* 0x000fe20001000000 */
[----:B------:R-:W-:Y:S01]  /*33c0*/  MUFU.EX2 R90, R90 ;  /* 0x0000005a005a7308 */ /* 0x000fe20000000800 */
[----:B------:R-:W-:Y:S02]  /*33d0*/  FMUL2 R20, R80.F32x2.HI_LO, -1.4426950216293334961 ;  /* 0xbfb8aa3b5014784a */ /* 0x000fe40001000000 */
[----:B------:R-:W-:-:S02]  /*33e0*/  FMUL2 R4, R34.F32x2.HI_LO, -1.4426950216293334961 ;  /* 0xbfb8aa3b2204784a */ /* 0x000fc40001000000 */
[----:B------:R-:W-:Y:S02]  /*33f0*/  FMUL2 R22, R78.F32x2.HI_LO, -1.4426950216293334961 ;  /* 0xbfb8aa3b4e16784a */ /* 0x000fe40001000000 */
[----:B------:R-:W-:Y:S01]  /*3400*/  FMUL2 R6, R32.F32x2.HI_LO, -1.4426950216293334961 ;  /* 0xbfb8aa3b2006784a */ /* 0x000fe20001000000 */
[----:B------:R-:W1:Y:S01]  /*3410*/  MUFU.EX2 R91, R91 ;  /* 0x0000005b005b7308 */ /* 0x000e620000000800 */
[----:B------:R-:W-:Y:S02]  /*3420*/  FMUL2 R100, R64.F32x2.HI_LO, -1.4426950216293334961 ;  /* 0xbfb8aa3b4064784a */ /* 0x000fe40001000000 */
[----:B------:R-:W-:Y:S02]  /*3430*/  FMUL2 R98, R68.F32x2.HI_LO, -1.4426950216293334961 ;  /* 0xbfb8aa3b4462784a */ /* 0x000fe40001000000 */
[----:B------:R-:W-:Y:S02]  /*3440*/  FMUL2 R96, R70.F32x2.HI_LO, -1.4426950216293334961 ;  /* 0xbfb8aa3b4660784a */ /* 0x000fe40001000000 */
[----:B------:R-:W-:Y:S01]  /*3450*/  FMUL2 R94, R72.F32x2.HI_LO, -1.4426950216293334961 ;  /* 0xbfb8aa3b485e784a */ /* 0x000fe20001000000 */
[----:B------:R-:W-:Y:S01]  /*3460*/  MUFU.EX2 R8, R8 ;  /* 0x0000000800087308 */ /* 0x000fe20000000800 */
[----:B------:R-:W-:-:S02]  /*3470*/  FMUL2 R18, R82.F32x2.HI_LO, -1.4426950216293334961 ;  /* 0xbfb8aa3b5212784a */ /* 0x000fc40001000000 */
[----:B------:R-:W-:Y:S02]  /*3480*/  FMUL2 R16, R84.F32x2.HI_LO, -1.4426950216293334961 ;  /* 0xbfb8aa3b5410784a */ /* 0x000fe40001000000 */
[----:B------:R-:W-:Y:S02]  /*3490*/  FMUL2 R14, R24.F32x2.HI_LO, -1.4426950216293334961 ;  /* 0xbfb8aa3b180e784a */ /* 0x000fe40001000000 */
[----:B------:R-:W-:Y:S01]  /*34a0*/  FMUL2 R12, R26.F32x2.HI_LO, -1.4426950216293334961 ;  /* 0xbfb8aa3b1a0c784a */ /* 0x000fe20001000000 */
[----:B------:R-:W2:Y:S01]  /*34b0*/  MUFU.EX2 R9, R9 ;  /* 0x0000000900097308 */ /* 0x000ea20000000800 */
[----:B-1----:R-:W-:-:S07]  /*34c0*/  FADD2 R90, R90.F32x2.HI_LO, 1 ;  /* 0x3f8000005a5a744b */ /* 0x002fce0000200000 */
[----:B------:R-:W-:Y:S08]  /*34d0*/  MUFU.EX2 R92, R92 ;  /* 0x0000005c005c7308 */ /* 0x000ff00000000800 */
[----:B------:R-:W1:Y:S01]  /*34e0*/  MUFU.EX2 R93, R93 ;  /* 0x0000005d005d7308 */ /* 0x000e620000000800 */
[----:B--2---:R-:W-:-:S07]  /*34f0*/  FADD2 R8, R8.F32x2.HI_LO, 1 ;  /* 0x3f8000000808744b */ /* 0x004fce0000200000 */
[----:B------:R-:W-:Y:S08]  /*3500*/  MUFU.EX2 R10, R10 ;  /* 0x0000000a000a7308 */ /* 0x000ff00000000800 */
        /* <DEDUP_REMOVED lines=38> */
[----:B------:R-:W-:Y:S08]  /*3770*/  MUFU.RCP R90, R90 ;  /* 0x0000005a005a7308 */ /* 0x000ff00000001000 */
[----:B------:R-:W1:Y:S01]  /*3780*/  MUFU.RCP R91, R91 ;  /* 0x0000005b005b7308 */ /* 0x000e620000001000 */
[----:B--2---:R-:W-:-:S07]  /*3790*/  FADD2 R12, R12.F32x2.HI_LO, 1 ;  /* 0x3f8000000c0c744b */ /* 0x004fce0000200000 */
[----:B------:R-:W-:Y:S08]  /*37a0*/  MUFU.RCP R8, R8 ;  /* 0x0000000800087308 */ /* 0x000ff00000001000 */
[----:B------:R-:W2:Y:S01]  /*37b0*/  MUFU.RCP R9, R9 ;  /* 0x0000000900097308 */ /* 0x000ea20000001000 */
[----:B-1----:R-:W-:-:S04]  /*37c0*/  FMUL2 R90, R90.F32x2.HI_LO, R76.F32x2.HI_LO ;  /* 0x0000004c5a5a724a */ /* 0x002fc80000000000 */
[----:B------:R-:W-:-:S03]  /*37d0*/  FMUL2 R90, R90.F32x2.HI_LO, R46.F32x2.HI_LO ;  /* 0x0000002e5a5a724a */ /* 0x000fc60000000000 */
[----:B------:R-:W-:Y:S01]  /*37e0*/  MUFU.RCP R92, R92 ;  /* 0x0000005c005c7308 */ /* 0x000fe20000001000 */
[----:B------:R-:W-:-:S07]  /*37f0*/  FMUL2 R90, R90.F32x2.HI_LO, R88.F32 ;  /* 0x000000585a5a724a */ /* 0x000fce0001000000 */
[----:B------:R-:W1:Y:S01]  /*3800*/  MUFU.RCP R93, R93 ;  /* 0x0000005d005d7308 */ /* 0x000e620000001000 */
[----:B--2---:R-:W-:-:S04]  /*3810*/  FMUL2 R8, R8.F32x2.HI_LO, R30.F32x2.HI_LO ;  /* 0x0000001e0808724a */ /* 0x004fc80000000000 */
[----:B------:R-:W-:-:S03]  /*3820*/  FMUL2 R8, R8.F32x2.HI_LO, R62.F32x2.HI_LO ;  /* 0x0000003e0808724a */ /* 0x000fc60000000000 */
[----:B------:R-:W-:Y:S01]  /*3830*/  MUFU.RCP R10, R10 ;  /* 0x0000000a000a7308 */ /* 0x000fe20000001000 */
[----:B------:R-:W-:-:S07]  /*3840*/  FMUL2 R8, R8.F32x2.HI_LO, R88.F32 ;  /* 0x000000580808724a */ /* 0x000fce0001000000 */
        /* <DEDUP_REMOVED lines=29> */
[----:B------:R-:W-:-:S05]  /*3a20*/  FMUL2 R6, R6.F32x2.HI_LO, R88.F32 ;  /* 0x000000580606724a */ /* 0x000fca0001000000 */
[----:B------:R-:W-:Y:S02]  /*3a30*/  FMNMX.NAN R28, |R23|, |R7|, !PT ;  /* 0x40000007171c7209 */ /* 0x000fe40007820200 */
[----:B------:R-:W2:Y:S01]  /*3a40*/  MUFU.RCP R99, R99 ;  /* 0x0000006300637308 */ /* 0x000ea20000001000 */
[----:B-1----:R-:W-:Y:S01]  /*3a50*/  FMUL2 R100, R100.F32x2.HI_LO, R64.F32x2.HI_LO ;  /* 0x000000406464724a */ /* 0x002fe20000000000 */
[----:B------:R-:W-:-:S03]  /*3a60*/  F2FP.SATFINITE.E4M3.F32.PACK_AB_MERGE_C R7, R7, R6, RZ ;  /* 0x000000060707723e */ /* 0x000fc600048070ff */
[----:B------:R-:W-:Y:S01]  /*3a70*/  FMUL2 R100, R100.F32x2.HI_LO, R2.F32x2.HI_LO ;  /* 0x000000026464724a */ /* 0x000fe20000000000 */
[-C--:B------:R-:W-:Y:S02]  /*3a80*/  FMNMX.NAN R3, |R90|, |R8|.reuse, !PT ;  /* 0x400000085a037209 */ /* 0x080fe40007820200 */
[----:B------:R-:W-:Y:S01]  /*3a90*/  MUFU.RCP R96, R96 ;  /* 0x0000006000607308 */ /* 0x000fe20000001000 */
[----:B------:R-:W-:Y:S01]  /*3aa0*/  F2FP.SATFINITE.E4M3.F32.PACK_AB_MERGE_C R2, R9, R8, RZ ;  /* 0x000000080902723e */ /* 0x000fe200048070ff */
[----:B------:R-:W-:Y:S01]  /*3ab0*/  FMUL2 R100, R100.F32x2.HI_LO, R88.F32 ;  /* 0x000000586464724a */ /* 0x000fe20001000000 */
[----:B------:R-:W-:-:S05]  /*3ac0*/  FMNMX.NAN R8, |R93|, |R11|, !PT ;  /* 0x4000000b5d087209 */ /* 0x000fca0007820200 */
        /* <DEDUP_REMOVED lines=25> */
[----:B------:R-:W-:Y:S02]  /*3c60*/  FMNMX3.NAN R3, |R98|, |R16|, R3, !PT ;  /* 0x4000001062037276 */ /* 0x000fe40007820203 */
[----:B------:R-:W2:Y:S01]  /*3c70*/  MUFU.RCP R13, R13 ;  /* 0x0000000d000d7308 */ /* 0x000ea20000001000 */
[----:B-1----:R-:W-:Y:S01]  /*3c80*/  FMUL2 R14, R14.F32x2.HI_LO, R24.F32x2.HI_LO ;  /* 0x000000180e0e724a */ /* 0x002fe20000000000 */
[----:B------:R-:W-:Y:S02]  /*3c90*/  FMNMX.NAN R25, |R92|, |R10|, !PT ;  /* 0x4000000a5c197209 */ /* 0x000fe40007820200 */
[----:B------:R-:W-:Y:S01]  /*3ca0*/  FMNMX.NAN R24, |R91|, |R9|, !PT ;  /* 0x400000095b187209 */ /* 0x000fe20007820200 */
[----:B------:R-:W-:Y:S01]  /*3cb0*/  FMUL2 R14, R14.F32x2.HI_LO, R52.F32x2.HI_LO ;  /* 0x000000340e0e724a */ /* 0x000fe20000000000 */
[----:B------:R-:W-:Y:S02]  /*3cc0*/  F2FP.SATFINITE.E4M3.F32.PACK_AB_MERGE_C R9, R97, R96, RZ ;  /* 0x000000606109723e */ /* 0x000fe400048070ff */
[----:B------:R-:W-:Y:S01]  /*3cd0*/  F2FP.SATFINITE.E4M3.F32.PACK_AB_MERGE_C R91, R91, R90, RZ ;  /* 0x0000005a5b5b723e */ /* 0x000fe200048070ff */
[----:B------:R-:W-:Y:S01]  /*3ce0*/  FMUL2 R14, R14.F32x2.HI_LO, R88.F32 ;  /* 0x000000580e0e724a */ /* 0x000fe20001000000 */
[----:B------:R-:W-:-:S02]  /*3cf0*/  FMNMX3.NAN R24, |R99|, |R17|, R24, !PT ;  /* 0x4000001163187276 */ /* 0x000fc40007820218 */
[----:B------:R-:W-:Y:S02]  /*3d00*/  F2FP.SATFINITE.E4M3.F32.PACK_AB_MERGE_C R17, R17, R16, RZ ;  /* 0x000000101111723e */ /* 0x000fe400048070ff */
[----:B------:R-:W-:Y:S02]  /*3d10*/  FMNMX3.NAN R28, |R97|, |R15|, R28, !PT ;  /* 0x4000000f611c7276 */ /* 0x000fe4000782021c */
[----:B------:R-:W-:Y:S01]  /*3d20*/  FMNMX3.NAN R25, |R100|, |R18|, R25, !PT ;  /* 0x4000001264197276 */ /* 0x000fe20007820219 */
[----:B--2---:R-:W-:Y:S01]  /*3d30*/  FMUL2 R12, R12.F32x2.HI_LO, R26.F32x2.HI_LO ;  /* 0x0000001a0c0c724a */ /* 0x004fe20000000000 */
[----:B------:R-:W-:Y:S02]  /*3d40*/  F2FP.SATFINITE.E4M3.F32.PACK_AB_MERGE_C R27, R11, R10, RZ ;  /* 0x0000000a0b1b723e */ /* 0x000fe400048070ff */
[----:B------:R-:W-:Y:S01]  /*3d50*/  FMNMX.NAN R10, |R21|, |R5|, !PT ;  /* 0x40000005150a7209 */ /* 0x000fe20007820200 */
[----:B------:R-:W-:Y:S01]  /*3d60*/  FMUL2 R12, R12.F32x2.HI_LO, R58.F32x2.HI_LO ;  /* 0x0000003a0c0c724a */ /* 0x000fe20000000000 */
[----:B------:R-:W-:-:S02]  /*3d70*/  F2FP.SATFINITE.E4M3.F32.PACK_AB_MERGE_C R11, R21, R20, RZ ;  /* 0x00000014150b723e */ /* 0x000fc400048070ff */
[----:B------:R-:W-:Y:S01]  /*3d80*/  FMNMX.NAN R21, |R20|, |R4|, !PT ;  /* 0x4000000414157209 */ /* 0x000fe20007820200 */
[----:B------:R-:W-:Y:S01]  /*3d90*/  FMUL2 R12, R12.F32x2.HI_LO, R88.F32 ;  /* 0x000000580c0c724a */ /* 0x000fe20001000000 */
[----:B------:R-:W-:Y:S02]  /*3da0*/  F2FP.SATFINITE.E4M3.F32.PACK_AB_MERGE_C R20, R5, R4, RZ ;  /* 0x000000040514723e */ /* 0x000fe400048070ff */
[----:B------:R-:W-:Y:S02]  /*3db0*/  F2FP.SATFINITE.E4M3.F32.PACK_AB_MERGE_C R4, R23, R22, RZ ;  /* 0x000000161704723e */ /* 0x000fe400048070ff */
[----:B------:R-:W-:Y:S02]  /*3dc0*/  FMNMX.NAN R23, |R22|, |R6|, !PT ;  /* 0x4000000616177209 */ /* 0x000fe40007820200 */
[----:B------:R-:W-:Y:S02]  /*3dd0*/  F2FP.SATFINITE.E4M3.F32.PACK_AB_MERGE_C R22, R99, R98, RZ ;  /* 0x000000626316723e */ /* 0x000fe400048070ff */
[----:B------:R-:W-:-:S02]  /*3de0*/  F2FP.SATFINITE.E4M3.F32.PACK_AB_MERGE_C R5, R101, R100, RZ ;  /* 0x000000646505723e */ /* 0x000fc400048070ff */
[----:B------:R-:W-:Y:S02]  /*3df0*/  F2FP.SATFINITE.E4M3.F32.PACK_AB_MERGE_C R6, R95, R94, RZ ;  /* 0x0000005e5f06723e */ /* 0x000fe400048070ff */
[----:B------:R-:W-:Y:S02]  /*3e00*/  FMNMX3.NAN R101, |R101|, |R19|, R8, !PT ;  /* 0x4000001365657276 */ /* 0x000fe40007820208 */
[----:B------:R-:W-:Y:S02]  /*3e10*/  PRMT R8, R5, 0x5410, R22 ;  /* 0x0000541005087816 */ /* 0x000fe40000000016 */
[----:B------:R-:W-:Y:S02]  /*3e20*/  PRMT R9, R9, 0x5410, R6 ;  /* 0x0000541009097816 */ /* 0x000fe40000000006 */
[----:B------:R-:W-:Y:S02]  /*3e30*/  F2FP.SATFINITE.E4M3.F32.PACK_AB_MERGE_C R26, R93, R92, RZ ;  /* 0x0000005c5d1a723e */ /* 0x000fe400048070ff */
[----:B------:R-:W-:-:S02]  /*3e40*/  F2FP.SATFINITE.E4M3.F32.PACK_AB_MERGE_C R6, R13, R12, RZ ;  /* 0x0000000c0d06723e */ /* 0x000fc400048070ff */
[----:B------:R-:W-:Y:S02]  /*3e50*/  F2FP.SATFINITE.E4M3.F32.PACK_AB_MERGE_C R5, R15, R14, RZ ;  /* 0x0000000e0f05723e */ /* 0x000fe400048070ff */
[----:B------:R-:W-:Y:S02]  /*3e60*/  F2FP.SATFINITE.E4M3.F32.PACK_AB_MERGE_C R22, R19, R18, RZ ;  /* 0x000000121316723e */ /* 0x000fe400048070ff */
[----:B------:R-:W-:Y:S02]  /*3e70*/  FMNMX3.NAN R29, |R95|, |R13|, R10, !PT ;  /* 0x4000000d5f1d7276 */ /* 0x000fe4000782020a */
[----:B------:R-:W-:Y:S02]  /*3e80*/  PRMT R10, R26, 0x5410, R91 ;  /* 0x000054101a0a7816 */ /* 0x000fe4000000005b */
[----:B------:R-:W-:Y:S02]  /*3e90*/  PRMT R11, R4, 0x5410, R11 ;  /* 0x00005410040b7816 */ /* 0x000fe4000000000b */
[----:B------:R-:W-:-:S02]  /*3ea0*/  PRMT R5, R5, 0x5410, R6 ;  /* 0x0000541005057816 */ /* 0x000fc40000000006 */
[----:B------:R-:W-:Y:S01]  /*3eb0*/  PRMT R4, R22, 0x5410, R17 ;  /* 0x0000541016047816 */ /* 0x000fe20000000011 */
[----:B------:R1:W-:Y:S01]  /*3ec0*/  STS.128 [R118], R8 ;  /* 0x0000000876007388 */ /* 0x0003e20000000c00 */
[----:B------:R-:W-:Y:S02]  /*3ed0*/  PRMT R6, R27, 0x5410, R2 ;  /* 0x000054101b067816 */ /* 0x000fe40000000002 */
[----:B------:R-:W-:Y:S02]  /*3ee0*/  PRMT R7, R7, 0x5410, R20 ;  /* 0x0000541007077816 */ /* 0x000fe40000000014 */
[----:B------:R-:W-:Y:S02]  /*3ef0*/  FMNMX3.NAN R12, |R94|, |R12|, R21, !PT ;  /* 0x4000000c5e0c7276 */ /* 0x000fe40007820215 */
[----:B------:R-:W-:Y:S01]  /*3f00*/  FMNMX3.NAN R14, |R96|, |R14|, R23, !PT ;  /* 0x4000000e600e7276 */ /* 0x000fe20007820217 */
[----:B------:R1:W-:Y:S01]  /*3f10*/  STS.128 [R119], R4 ;  /* 0x0000000477007388 */ /* 0x0003e20000000c00 */
[----:B------:R-:W-:-:S02]  /*3f20*/  FMNMX.NAN R24, R24, R29, !PT ;  /* 0x0000001d18187209 */ /* 0x000fc40007820000 */
[----:B------:R-:W-:Y:S01]  /*3f30*/  FMNMX.NAN R3, R3, R12, !PT ;  /* 0x0000000c03037209 */ /* 0x000fe20007820000 */
[----:B------:R2:W-:Y:S06]  /*3f40*/  MEMBAR.ALL.CTA ;  /* 0x0000000000007992 */ /* 0x0005ec0000008000 */
[----:B--2---:R-:W2:Y:S01]  /*3f50*/  FENCE.VIEW.ASYNC.S ;  /* 0x00000000000073c6 */ /* 0x004ea20000000000 */
[----:B------:R-:W-:Y:S02]  /*3f60*/  FMNMX3.NAN R24, R101, R28, R24, !PT ;  /* 0x0000001c65187276 */ /* 0x000fe40007820018 */
[----:B------:R-:W-:-:S04]  /*3f70*/  FMNMX3.NAN R3, R25, R14, R3, !PT ;  /* 0x0000000e19037276 */ /* 0x000fc80007820003 */
[----:B------:R-:W-:-:S04]  /*3f80*/  FMNMX3.NAN R24, R3, R24, RZ, !PT ;  /* 0x0000001803187276 */ /* 0x000fc800078200ff */
[----:B------:R-:W-:Y:S01]  /*3f90*/  FMNMX R127, R24, R127, !PT ;  /* 0x0000007f187f7209 */ /* 0x000fe20007800000 */
[----:B--2---:R-:W-:Y:S06]  /*3fa0*/  BAR.SYNC.DEFER_BLOCKING 0x2, 0x80 ;  /* 0x0082000000007b1d */ /* 0x004fec0000010000 */
[----:B------:R-:W-:Y:S05]  /*3fb0*/  BRA.U !UP4, `(.L_x_43) ;  /* 0x000000010c447547 */ /* 0x000fea000b800000 */
[----:B------:R-:W-:Y:S01]  /*3fc0*/  IMAD R128, R89, 0x4, R128 ;  /* 0x0000000459807824 */ /* 0x000fe200078e0280 */
[----:B------:R-:W-:Y:S01]  /*3fd0*/  UIADD3 UR12, UP0, UPT, UR10, 0x2c0, URZ ;  /* 0x000002c00a0c7890 */ /* 0x000fe2000ff1e0ff */
[----:B------:R-:W-:Y:S02]  /*3fe0*/  PLOP3.LUT P0, PT, PT, PT, PT, 0x80, 0x8 ;  /* 0x000000000008781c */ /* 0x000fe40003f0f070 */
[----:B------:R-:W-:Y:S01]  /*3ff0*/  IADD3 R2, PT, PT, R87, 0x4400, RZ ;  /* 0x0000440057027810 */ /* 0x000fe20007ffe0ff */
[----:B------:R-:W-:Y:S01]  /*4000*/  IMAD.SHL.U32 R128, R128, 0x10, RZ ;  /* 0x0000001080807824 */ /* 0x000fe200078e00ff */
[----:B------:R-:W-:-:S12]  /*4010*/  UIADD3.X UR13, UPT, UPT, URZ, UR11, URZ, UP0, !UPT ;  /* 0x0000000bff0d7290 */ /* 0x000fd800087fe4ff */
.L_x_44:
        /* <DEDUP_REMOVED lines=9> */
[----:B--2---:R-:W-:Y:S05]  /*40b0*/  @P0 BRA.U.ANY `(.L_x_44) ;  /* 0xfffffffd00d80947 */ /* 0x004fea000393ffff */
[----:B------:R0:W-:Y:S02]  /*40c0*/  UTMACMDFLUSH ;  /* 0x00000000000079b7 */ /* 0x0001e40000000000 */
.L_x_43:
[----:B------:R-:W-:Y:S01]  /*40d0*/  BAR.SYNC.DEFER_BLOCKING 0x2, 0x80 ;  /* 0x0082000000007b1d */ /* 0x000fe20000010000 */
[----:B------:R-:W-:Y:S01]  /*40e0*/  HFMA2 R128, -RZ, RZ, 0, 1.1920928955078125e-07 ;  /* 0x00000002ff807431 */ /* 0x000fe200000001ff */
[----:B------:R-:W-:-:S04]  /*40f0*/  PLOP3.LUT P0, PT, PT, PT, PT, 0x8, 0x80 ;  /* 0x000000000080781c */ /* 0x000fc80003f0e170 */
[----:B------:R-:W-:Y:S09]  /*4100*/  @P2 BRA `(.L_x_45) ;  /* 0xffffffec00002947 */ /* 0x000ff2000383ffff */
[----:B------:R-:W-:Y:S01]  /*4110*/  ELECT P0, URZ, PT ;  /* 0x0000000000ff782f */ /* 0x000fe20003800000 */
[C---:B------:R-:W-:Y:S01]  /*4120*/  IMAD R3, R108.reuse, 0x8, R87 ;  /* 0x000000086c037824 */ /* 0x040fe200078e0257 */
[----:B------:R-:W-:Y:S01]  /*4130*/  SHF.L.U32 R2, R107, 0x1f, RZ ;  /* 0x0000001f6b027819 */ /* 0x000fe200000006ff */
[----:B------:R-:W-:Y:S01]  /*4140*/  BSSY B0, `(.L_x_46) ;  /* 0x0000006000007945 */ /* 0x000fe20003800000 */
[----:B------:R-:W-:-:S09]  /*4150*/  LEA R91, R108, R87, 0x4 ;  /* 0x000000576c5b7211 */ /* 0x000fd200078e20ff */
[----:B-1----:R-:W-:-:S04]  /*4160*/  @P0 IMAD.MOV.U32 R5, RZ, RZ, 0x1 ;  /* 0x00000001ff050424 */ /* 0x002fc800078e00ff */
[----:B------:R1:W-:Y:S01]  /*4170*/  @P0 SYNCS.ARRIVE.TRANS64.ART0 RZ, [R124+URZ+0x70], R5 ;  /* 0x000070057cff09a7 */ /* 0x0003e200085000ff */
[----:B------:R-:W2:Y:S02]  /*4180*/  SYNCS.PHASECHK.TRANS64.TRYWAIT P0, [R3+URZ+0x80], R2 ;  /* 0x00008002030075a7 */ /* 0x000ea400080011ff */
[----:B-12---:R-:W-:Y:S05]  /*4190*/  @!P0 BRA `(.L_x_47) ;  /* 0x0000000800c08947 */ /* 0x006fea0003800000 */
.L_x_79:
[----:B------:R-:W-:Y:S05]  /*41a0*/  BSYNC B0 ;  /* 0x0000000000007941 */ /* 0x000fea0003800000 */
.L_x_46:
[----:B------:R-:W2:Y:S01]  /*41b0*/  LDS.128 R88, [R91+0x36c10] ;  /* 0x036c10005b587984 */ /* 0x000ea20000000c00 */
[----:B------:R-:W-:Y:S01]  /*41c0*/  CREDUX.MAXABS.F32.NAN UR4, R127 ;  /* 0x000000007f0472cc */ /* 0x000fe20000006400 */
[----:B------:R-:W-:Y:S01]  /*41d0*/  BSSY.RECONVERGENT B0, `(.L_x_48) ;  /* 0x0000014000007945 */ /* 0x000fe20003800200 */
[----:B------:R-:W-:Y:S01]  /*41e0*/  ISETP.NE.AND P0, PT, R102, RZ, PT ;  /* 0x000000ff6600720c */ /* 0x000fe20003f05270 */
[----:B------:R3:W-:Y:S06]  /*41f0*/  MEMBAR.ALL.CTA ;  /* 0x0000000000007992 */ /* 0x0007ec0000008000 */
[----:B---3--:R-:W3:Y:S01]  /*4200*/  FENCE.VIEW.ASYNC.S ;  /* 0x00000000000073c6 */ /* 0x008ee20000000000 */
[----:B------:R-:W-:-:S02]  /*4210*/  VIADD R106, R106, 0x1 ;  /* 0x000000016a6a7836 */ /* 0x000fc40000000000 */
[----:B------:R-:W-:Y:S02]  /*4220*/  VIADD R108, R108, 0x1 ;  /* 0x000000016c6c7836 */ /* 0x000fe40000000000 */
[----:B-1----:R-:W-:Y:S01]  /*4230*/  IMAD.U32 R5, RZ, RZ, UR4 ;  /* 0x00000004ff057e24 */ /* 0x002fe2000f8e00ff */
[----:B---3--:R1:W-:Y:S04]  /*4240*/  SYNCS.ARRIVE.TRANS64.ART0 RZ, [R3+URZ+0x90], R0 ;  /* 0x0000900003ff79a7 */ /* 0x0083e800085000ff */
[----:B------:R1:W-:Y:S01]  /*4250*/  @!P0 STS [R120+0x36c00], R5 ;  /* 0x036c000578008388 */ /* 0x0003e20000000800 */
[----:B------:R-:W-:Y:S01]  /*4260*/  BAR.SYNC.DEFER_BLOCKING 0x2, 0x80 ;  /* 0x0082000000007b1d */ /* 0x000fe20000010000 */
[----:B------:R-:W-:-:S13]  /*4270*/  LOP3.LUT P0, RZ, R122, R102, RZ, 0xfc, !PT ;  /* 0x000000667aff7212 */ /* 0x000fda000780fcff */
[----:B------:R-:W-:Y:S05]  /*4280*/  @P0 BRA `(.L_x_49) ;  /* 0x0000000000200947 */ /* 0x000fea0003800000 */
[----:B------:R-:W-:Y:S01]  /*4290*/  IMAD.U32 R87, RZ, RZ, UR7 ;  /* 0x00000007ff577e24 */ /* 0x000fe2000f8e00ff */
[----:B------:R-:W3:Y:S04]  /*42a0*/  LDCU.64 UR4, c[0x0][0x740] ;  /* 0x0000e800ff0477ac */ /* 0x000ee80008000a00 */
[----:B-1----:R-:W1:Y:S01]  /*42b0*/  LDS.128 R4, [R87+0x36c00] ;  /* 0x036c000057047984 */ /* 0x002e620000000c00 */
[----:B---3--:R-:W-:-:S04]  /*42c0*/  LEA R2, P0, R103, UR4, 0x2 ;  /* 0x0000000467027c11 */ /* 0x008fc8000f8010ff */
[----:B------:R-:W-:Y:S02]  /*42d0*/  LEA.HI.X R3, R103, UR5, R86, 0x2, P0 ;  /* 0x0000000567037c11 */ /* 0x000fe400080f1456 */
[----:B-1----:R-:W-:-:S04]  /*42e0*/  FMNMX3 R4, R4, RZ, R5, !PT ;  /* 0x000000ff04047276 */ /* 0x002fc80007800005 */
[----:B------:R-:W-:-:S05]  /*42f0*/  FMNMX3 R7, R4, R6, R7, !PT ;  /* 0x0000000604077276 */ /* 0x000fca0007800007 */
[----:B------:R3:W-:Y:S02]  /*4300*/  REDG.E.MAX.S32.STRONG.GPU desc[UR14][R2.64], R7 ;  /* 0x000000070200798e */ /* 0x0007e4000d12e30e */
.L_x_49:
[----:B------:R-:W-:Y:S05]  /*4310*/  BSYNC.RECONVERGENT B0 ;  /* 0x0000000000007941 */ /* 0x000fea0003800200 */
.L_x_48:
[----:B--2---:R-:W-:Y:S02]  /*4320*/  ISETP.NE.AND P0, PT, R91, 0x1, PT ;  /* 0x000000015b00780c */ /* 0x004fe40003f05270 */
[----:B------:R-:W-:Y:S02]  /*4330*/  ISETP.NE.AND P1, PT, R108, 0x2, PT ;  /* 0x000000026c00780c */ /* 0x000fe40003f25270 */
[----:B------:R-:W-:Y:S02]  /*4340*/  ISETP.NE.AND P2, PT, R106, 0x2, PT ;  /* 0x000000026a00780c */ /* 0x000fe40003f45270 */
[----:B------:R-:W-:Y:S02]  /*4350*/  SEL R4, RZ, 0x1, P1 ;  /* 0x00000001ff047807 */ /* 0x000fe40000800000 */
[----:B---3--:R-:W-:Y:S02]  /*4360*/  SEL R2, RZ, 0x1, P2 ;  /* 0x00000001ff027807 */ /* 0x008fe40001000000 */
[----:B------:R-:W-:-:S02]  /*4370*/  LOP3.LUT R107, R107, R4, RZ, 0x3c, !PT ;  /* 0x000000046b6b7212 */ /* 0x000fc400078e3cff */
[----:B------:R-:W-:Y:S02]  /*4380*/  LOP3.LUT R105, R105, R2, RZ, 0x3c, !PT ;  /* 0x0000000269697212 */ /* 0x000fe400078e3cff */
[----:B------:R-:W-:Y:S02]  /*4390*/  SEL R108, R108, RZ, P1 ;  /* 0x000000ff6c6c7207 */ /* 0x000fe40000800000 */
[----:B------:R-:W-:Y:S01]  /*43a0*/  SEL R106, R106, RZ, P2 ;  /* 0x000000ff6a6a7207 */ /* 0x000fe20001000000 */
[----:B------:R-:W-:Y:S06]  /*43b0*/  @!P0 BRA `(.L_x_50) ;  /* 0xffffffe8000c8947 */ /* 0x000fec000383ffff */
.L_x_39:
[----:B------:R-:W-:Y:S05]  /*43c0*/  BRA.U !UP4, `(.L_x_51) ;  /* 0x000000010c1c7547 */ /* 0x000fea000b800000 */
[----:B------:R-:W2:Y:S01]  /*43d0*/  S2UR UR4, SR_CgaCtaId ;  /* 0x00000000000479c3 */ /* 0x000ea20000008800 */
[----:B------:R-:W-:Y:S02]  /*43e0*/  ELECT P0, URZ, PT ;  /* 0x0000000000ff782f */ /* 0x000fe40003800000 */
[----:B------:R-:W-:Y:S01]  /*43f0*/  MOV R2, 0x1 ;  /* 0x0000000100027802 */ /* 0x000fe20000000f00 */
[----:B------:R-:W-:-:S04]  /*4400*/  UMOV UR5, 0x40 ;  /* 0x0000004000057882 */ /* 0x000fc80000000000 */
[----:B------:R-:W-:Y:S01]  /*4410*/  UVIRTCOUNT.DEALLOC.SMPOOL 0x80 ;  /* 0x000000800000784c */ /* 0x000fe20000000000 */
[----:B--2---:R-:W-:-:S09]  /*4420*/  ULEA UR4, UR4, UR5, 0x18 ;  /* 0x0000000504047291 */ /* 0x004fd2000f8ec0ff */
[----:B------:R2:W-:Y:S03]  /*4430*/  @P0 STS.U8 [UR4], R2 ;  /* 0x00000002ff000988 */ /* 0x0005e60008000004 */
.L_x_51:
[----:B------:R-:W-:Y:S06]  /*4440*/  BAR.SYNC.DEFER_BLOCKING 0x2, 0x80 ;  /* 0x0082000000007b1d */ /* 0x000fec0000010000 */
[----:B------:R-:W-:Y:S05]  /*4450*/  BRA.U !UP4, `(.L_x_52) ;  /* 0x000000010c9c7547 */ /* 0x000fea000b800000 */
[----:B------:R-:W4:Y:S01]  /*4460*/  S2UR UR5, SR_CgaCtaId ;  /* 0x00000000000579c3 */ /* 0x000f220000008800 */
[----:B------:R-:W-:Y:S01]  /*4470*/  NOP ;  /* 0x0000000000007918 */ /* 0x000fe20000000000 */
[----:B------:R-:W-:Y:S01]  /*4480*/  UMOV UR4, 0x50 ;  /* 0x0000005000047882 */ /* 0x000fe20000000000 */
[----:B------:R-:W-:Y:S01]  /*4490*/  LOP3.LUT R4, R121, 0xffff, RZ, 0xc0, !PT ;  /* 0x0000ffff79047812 */ /* 0x000fe200078ec0ff */
[----:B-1----:R-:W-:-:S03]  /*44a0*/  IMAD.MOV.U32 R3, RZ, RZ, 0xffff ;  /* 0x0000ffffff037424 */ /* 0x002fc600078e00ff */
[----:B------:R-:W-:-:S04]  /*44b0*/  SHF.R.U32.HI R4, RZ, 0x5, R4 ;  /* 0x00000005ff047819 */ /* 0x000fc80000011604 */
[----:B------:R-:W-:Y:S01]  /*44c0*/  SHF.L.U32 R3, R3, R4, RZ ;  /* 0x0000000403037219 */ /* 0x000fe200000006ff */
[----:B------:R-:W-:-:S05]  /*44d0*/  VIADD R5, R4, 0x10 ;  /* 0x0000001004057836 */ /* 0x000fca0000000000 */
[----:B------:R-:W-:Y:S01]  /*44e0*/  SHF.L.U32 R0, R0, R5, RZ ;  /* 0x0000000500007219 */ /* 0x000fe200000006ff */
[----:B----4-:R-:W-:-:S03]  /*44f0*/  ULEA UR5, UR5, UR4, 0x18 ;  /* 0x0000000405057291 */ /* 0x010fc6000f8ec0ff */
[----:B------:R-:W-:-:S04]  /*4500*/  LOP3.LUT R5, R0, R3, RZ, 0xfc, !PT ;  /* 0x0000000300057212 */ /* 0x000fc800078efcff */
[C---:B------:R-:W-:Y:S02]  /*4510*/  LOP3.LUT R3, R5.reuse, 0xffff, RZ, 0xc0, !PT ;  /* 0x0000ffff05037812 */ /* 0x040fe400078ec0ff */
[----:B--2---:R-:W1:Y:S02]  /*4520*/  LDS R2, [UR5] ;  /* 0x00000005ff027984 */ /* 0x004e640008000800 */
[----:B-1----:R-:W-:-:S04]  /*4530*/  LOP3.LUT R0, R5, 0xffff, R2, 0x80, !PT ;  /* 0x0000ffff05007812 */ /* 0x002fc800078e8002 */
[----:B------:R-:W-:-:S13]  /*4540*/  ISETP.NE.AND P0, PT, R0, R3, PT ;  /* 0x000000030000720c */ /* 0x000fda0003f05270 */
[----:B------:R-:W-:Y:S05]  /*4550*/  @P0 BRA `(.L_x_53) ;  /* 0x0000000000500947 */ /* 0x000fea0003800000 */
[----:B------:R-:W-:Y:S02]  /*4560*/  SHF.R.U32.HI R0, RZ, 0x10, R2 ;  /* 0x00000010ff007819 */ /* 0x000fe40000011602 */
[----:B------:R-:W-:-:S04]  /*4570*/  SHF.R.U32.HI R3, RZ, 0x10, R5 ;  /* 0x00000010ff037819 */ /* 0x000fc80000011605 */
[----:B------:R-:W-:-:S04]  /*4580*/  LOP3.LUT R0, R0, R3, RZ, 0xc0, !PT ;  /* 0x0000000300007212 */ /* 0x000fc800078ec0ff */
[----:B------:R-:W-:-:S13]  /*4590*/  ISETP.NE.AND P0, PT, R0, R3, PT ;  /* 0x000000030000720c */ /* 0x000fda0003f05270 */
[----:B------:R-:W-:Y:S05]  /*45a0*/  @P0 BRA `(.L_x_54) ;  /* 0x0000000000300947 */ /* 0x000fea0003800000 */
[----:B------:R-:W-:Y:S01]  /*45b0*/  R2UR UR8, R5 ;  /* 0x00000000050872ca */ /* 0x000fe200000e0000 */
[----:B------:R-:W1:Y:S01]  /*45c0*/  S2R R2, SR_LANEID ;  /* 0x0000000000027919 */ /* 0x000e620000000000 */
[----:B------:R-:W-:Y:S02]  /*45d0*/  VOTEU.ANY UR6, UPT, PT ;  /* 0x0000000000067886 */ /* 0x000fe400038e0100 */
[----:B------:R-:W-:-:S09]  /*45e0*/  UFLO.U32 UR6, UR6 ;  /* 0x00000006000672bd */ /* 0x000fd200080e0000 */
[----:B------:R-:W-:-:S06]  /*45f0*/  ULOP3.LUT UR8, URZ, UR8, URZ, 0x33, !UPT ;  /* 0x00000008ff087292 */ /* 0x000fcc000f8e33ff */
[----:B------:R-:W-:-:S04]  /*4600*/  IMAD.U32 R0, RZ, RZ, UR8 ;  /* 0x00000008ff007e24 */ /* 0x000fc8000f8e00ff */
[----:B------:R-:W2:Y:S02]  /*4610*/  REDUX UR4, R0 ;  /* 0x00000000000473c4 */ /* 0x000ea40000000000 */
[----:B------:R4:W-:Y:S01]  /*4620*/  UTCATOMSWS.AND URZ, UR8 ;  /* 0x0000000800ff79e3 */ /* 0x0009e20008000000 */
[----:B-1----:R-:W-:Y:S01]  /*4630*/  ISETP.EQ.U32.AND P0, PT, R2, UR6, PT ;  /* 0x0000000602007c0c */ /* 0x002fe2000bf02070 */
[----:B--2---:R-:W-:-:S12]  /*4640*/  IMAD.U32 R2, RZ, RZ, UR4 ;  /* 0x00000004ff027e24 */ /* 0x004fd8000f8e00ff */
[----:B------:R4:W-:Y:S01]  /*4650*/  @P0 ATOMS.AND RZ, [UR5], R2 ;  /* 0x00000002ffff098c */ /* 0x0009e2000a800005 */
[----:B------:R-:W-:Y:S05]  /*4660*/  BRA `(.L_x_55) ;  /* 0x0000000000147947 */ /* 0x000fea0003800000 */
.L_x_54:
[----:B------:R-:W-:Y:S02]  /*4670*/  MOV R2, 0x4690 ;  /* 0x0000469000027802 */ /* 0x000fe40000000f00 */
[----:B---3--:R-:W-:Y:S05]  /*4680*/  CALL.REL.NOINC `($__internal_0_$__cuda_sm10x_tcgen05_guardrail_trap_col_being_dealloced_not_returned_by_alloc) ;  /* 0x0000000400a07944 */ /* 0x008fea0003c00000 */
[----:B------:R-:W-:Y:S05]  /*4690*/  BRA `(.L_x_55) ;  /* 0x0000000000087947 */ /* 0x000fea0003800000 */
.L_x_53:
[----:B------:R-:W-:Y:S02]  /*46a0*/  MOV R2, 0x46c0 ;  /* 0x000046c000027802 */ /* 0x000fe40000000f00 */
[----:B---3--:R-:W-:Y:S05]  /*46b0*/  CALL.REL.NOINC `($__internal_2_$__cuda_sm10x_tcgen05_guardrail_trap_unallocated_columns_being_dealloced) ;  /* 0x0000000400ac7944 */ /* 0x008fea0003c00000 */
.L_x_55:
[----:B------:R-:W-:Y:S01]  /*46c0*/  NOP ;  /* 0x0000000000007918 */ /* 0x000fe20000000000 */
.L_x_52:
[----:B------:R-:W-:-:S04]  /*46d0*/  DEPBAR.LE SB0, 0x0 ;  /* 0x000080000000791a */ /* 0x000fc80000000000 */
[----:B------:R-:W-:-:S04]  /*46e0*/  DEPBAR.LE SB0, 0x0 ;  /* 0x000080000000791a */ /* 0x000fc80000000000 */
[----:B----4-:R-:W-:Y:S05]  /*46f0*/  EXIT ;  /* 0x000000000000794d */ /* 0x010fea0003800000 */
.L_x_9:
[----:B------:R-:W-:-:S07]  /*4700*/  MOV R20, R21 ;  /* 0x0000001500147202 */ /* 0x000fce0000000f00 */
.L_x_56:
[----:B----4-:R4:W3:Y:S02]  /*4710*/  SYNCS.PHASECHK.TRANS64.TRYWAIT P0, [R14+URZ+0x90], R21 ;  /* 0x000090150e0075a7 */ /* 0x0108e400080011ff */
[----:B---3--:R-:W-:Y:S05]  /*4720*/  @!P0 NANOSLEEP.SYNCS 0x989680 ;  /* 0x009896800000895d */ /* 0x008fea0003900000 */
[----:B------:R-:W3:Y:S02]  /*4730*/  @!P0 SYNCS.PHASECHK.TRANS64 P0, [R14+URZ+0x90], R21 ;  /* 0x000090150e0085a7 */ /* 0x000ee400080010ff */
[----:B---3--:R-:W-:Y:S05]  /*4740*/  @!P0 BRA `(.L_x_56) ;  /* 0xfffffffc00f08947 */ /* 0x008fea000383ffff */
[----:B------:R-:W-:Y:S05]  /*4750*/  BRA `(.L_x_57) ;  /* 0xffffffc400607947 */ /* 0x000fea000383ffff */
.L_x_11:
[----:B------:R-:W-:-:S07]  /*4760*/  MOV R7, R6 ;  /* 0x0000000600077202 */ /* 0x000fce0000000f00 */
.L_x_58:
[----:B--2---:R2:W3:Y:S02]  /*4770*/  SYNCS.PHASECHK.TRANS64.TRYWAIT P0, [R2+URZ+0x90], R7 ;  /* 0x00009007020075a7 */ /* 0x0044e400080011ff */
[----:B---3--:R-:W-:Y:S05]  /*4780*/  @!P0 NANOSLEEP.SYNCS 0x989680 ;  /* 0x009896800000895d */ /* 0x008fea0003900000 */
[----:B------:R-:W3:Y:S02]  /*4790*/  @!P0 SYNCS.PHASECHK.TRANS64 P0, [R2+URZ+0x90], R7 ;  /* 0x00009007020085a7 */ /* 0x000ee400080010ff */
[----:B---3--:R-:W-:Y:S05]  /*47a0*/  @!P0 BRA `(.L_x_58) ;  /* 0xfffffffc00f08947 */ /* 0x008fea000383ffff */
[----:B------:R-:W-:Y:S05]  /*47b0*/  BRA `(.L_x_59) ;  /* 0xffffffc800047947 */ /* 0x000fea000383ffff */
.L_x_12:
[----:B------:R-:W-:-:S07]  /*47c0*/  MOV R13, R12 ;  /* 0x0000000c000d7202 */ /* 0x000fce0000000f00 */
.L_x_60:
[----:B--2---:R2:W3:Y:S02]  /*47d0*/  SYNCS.PHASECHK.TRANS64.TRYWAIT P0, [R8+URZ+0x90], R13 ;  /* 0x0000900d080075a7 */ /* 0x0044e400080011ff */
[----:B---3--:R-:W-:Y:S05]  /*47e0*/  @!P0 NANOSLEEP.SYNCS 0x989680 ;  /* 0x009896800000895d */ /* 0x008fea0003900000 */
[----:B------:R-:W3:Y:S02]  /*47f0*/  @!P0 SYNCS.PHASECHK.TRANS64 P0, [R8+URZ+0x90], R13 ;  /* 0x0000900d080085a7 */ /* 0x000ee400080010ff */
[----:B---3--:R-:W-:Y:S05]  /*4800*/  @!P0 BRA `(.L_x_60) ;  /* 0xfffffffc00f08947 */ /* 0x008fea000383ffff */
[----:B------:R-:W-:Y:S05]  /*4810*/  BRA `(.L_x_4) ;  /* 0xffffffc800387947 */ /* 0x000fea000383ffff */
.L_x_14:
[----:B------:R-:W-:-:S07]  /*4820*/  MOV R0, UR23 ;  /* 0x0000001700007c02 */ /* 0x000fce0008000f00 */
.L_x_61:
[----:B---3--:R3:W4:Y:S02]  /*4830*/  SYNCS.PHASECHK.TRANS64.TRYWAIT P0, [R0+URZ+0x80], RZ ;  /* 0x000080ff000075a7 */ /* 0x00872400080011ff */
[----:B----4-:R-:W-:Y:S05]  /*4840*/  @!P0 NANOSLEEP.SYNCS 0x989680 ;  /* 0x009896800000895d */ /* 0x010fea0003900000 */
[----:B------:R-:W4:Y:S02]  /*4850*/  @!P0 SYNCS.PHASECHK.TRANS64 P0, [R0+URZ+0x80], RZ ;  /* 0x000080ff000085a7 */ /* 0x000f2400080010ff */
[----:B----4-:R-:W-:Y:S05]  /*4860*/  @!P0 BRA `(.L_x_61) ;  /* 0xfffffffc00f08947 */ /* 0x010fea000383ffff */
[----:B------:R-:W-:Y:S05]  /*4870*/  BRA `(.L_x_62) ;  /* 0xffffffc8003c7947 */ /* 0x000fea000383ffff */
.L_x_17:
[----:B------:R-:W-:Y:S02]  /*4880*/  MOV R4, UR16 ;  /* 0x0000001000047c02 */ /* 0x000fe40008000f00 */
[----:B------:R-:W-:Y:S02]  /*4890*/  MOV R5, UR16 ;  /* 0x0000001000057c02 */ /* 0x000fe40008000f00 */
[----:B------:R-:W-:-:S07]  /*48a0*/  MOV R0, UR5 ;  /* 0x0000000500007c02 */ /* 0x000fce0008000f00 */
.L_x_63:
[----:B--2---:R2:W3:Y:S02]  /*48b0*/  SYNCS.PHASECHK.TRANS64.TRYWAIT P0, [R0+URZ+0x30], R5 ;  /* 0x00003005000075a7 */ /* 0x0044e400080011ff */
[----:B---3--:R-:W-:Y:S05]  /*48c0*/  @!P0 NANOSLEEP.SYNCS 0x989680 ;  /* 0x009896800000895d */ /* 0x008fea0003900000 */
[----:B------:R-:W3:Y:S02]  /*48d0*/  @!P0 SYNCS.PHASECHK.TRANS64 P0, [R0+URZ+0x30], R5 ;  /* 0x00003005000085a7 */ /* 0x000ee400080010ff */
[----:B---3--:R-:W-:Y:S05]  /*48e0*/  @!P0 BRA `(.L_x_63) ;  /* 0xfffffffc00f08947 */ /* 0x008fea000383ffff */
[----:B------:R-:W-:Y:S05]  /*48f0*/  BRA `(.L_x_16) ;  /* 0xffffffc800f47947 */ /* 0x000fea000383ffff */
.L_x_19:
[----:B------:R-:W-:-:S07]  /*4900*/  MOV R5, R4 ;  /* 0x0000000400057202 */ /* 0x000fce0000000f00 */
.L_x_64:
[----:B--2---:R2:W4:Y:S02]  /*4910*/  SYNCS.PHASECHK.TRANS64.TRYWAIT P0, [R3+URZ+0x80], R5 ;  /* 0x00008005030075a7 */ /* 0x00452400080011ff */
[----:B----4-:R-:W-:Y:S05]  /*4920*/  @!P0 NANOSLEEP.SYNCS 0x989680 ;  /* 0x009896800000895d */ /* 0x010fea0003900000 */
[----:B------:R-:W4:Y:S02]  /*4930*/  @!P0 SYNCS.PHASECHK.TRANS64 P0, [R3+URZ+0x80], R5 ;  /* 0x00008005030085a7 */ /* 0x000f2400080010ff */
[----:B----4-:R-:W-:Y:S05]  /*4940*/  @!P0 BRA `(.L_x_64) ;  /* 0xfffffffc00f08947 */ /* 0x010fea000383ffff */
[----:B------:R-:W-:Y:S05]  /*4950*/  BRA `(.L_x_65) ;  /* 0xffffffcc00447947 */ /* 0x000fea000383ffff */
.L_x_21:
[----:B------:R-:W-:Y:S02]  /*4960*/  MOV R2, UR4 ;  /* 0x0000000400027c02 */ /* 0x000fe40008000f00 */
[----:B------:R-:W-:Y:S02]  /*4970*/  MOV R3, UR4 ;  /* 0x0000000400037c02 */ /* 0x000fe40008000f00 */
[----:B------:R-:W-:-:S07]  /*4980*/  MOV R0, UR5 ;  /* 0x0000000500007c02 */ /* 0x000fce0008000f00 */
.L_x_66:
[----:B----4-:R4:W2:Y:S02]  /*4990*/  SYNCS.PHASECHK.TRANS64.TRYWAIT P0, [R0+URZ+0x30], R3 ;  /* 0x00003003000075a7 */ /* 0x0108a400080011ff */
[----:B--2---:R-:W-:Y:S05]  /*49a0*/  @!P0 NANOSLEEP.SYNCS 0x989680 ;  /* 0x009896800000895d */ /* 0x004fea0003900000 */
[----:B------:R-:W2:Y:S02]  /*49b0*/  @!P0 SYNCS.PHASECHK.TRANS64 P0, [R0+URZ+0x30], R3 ;  /* 0x00003003000085a7 */ /* 0x000ea400080010ff */
[----:B--2---:R-:W-:Y:S05]  /*49c0*/  @!P0 BRA `(.L_x_66) ;  /* 0xfffffffc00f08947 */ /* 0x004fea000383ffff */
[----:B------:R-:W-:Y:S05]  /*49d0*/  BRA `(.L_x_67) ;  /* 0xffffffcc00c87947 */ /* 0x000fea000383ffff */
.L_x_23:
[----:B------:R-:W-:-:S07]  /*49e0*/  MOV R2, UR12 ;  /* 0x0000000c00027c02 */ /* 0x000fce0008000f00 */
.L_x_68:
[----:B----4-:R4:W2:Y:S02]  /*49f0*/  SYNCS.PHASECHK.TRANS64.TRYWAIT P0, [R2+URZ+0x80], RZ ;  /* 0x000080ff020075a7 */ /* 0x0108a400080011ff */
[----:B--2---:R-:W-:Y:S05]  /*4a00*/  @!P0 NANOSLEEP.SYNCS 0x989680 ;  /* 0x009896800000895d */ /* 0x004fea0003900000 */
[----:B------:R-:W2:Y:S02]  /*4a10*/  @!P0 SYNCS.PHASECHK.TRANS64 P0, [R2+URZ+0x80], RZ ;  /* 0x000080ff020085a7 */ /* 0x000ea400080010ff */
[----:B--2---:R-:W-:Y:S05]  /*4a20*/  @!P0 BRA `(.L_x_68) ;  /* 0xfffffffc00f08947 */ /* 0x004fea000383ffff */
[----:B------:R-:W-:Y:S05]  /*4a30*/  BRA `(.L_x_69) ;  /* 0xffffffcc00e07947 */ /* 0x000fea000383ffff */
.L_x_26:
[----:B------:R-:W-:Y:S02]  /*4a40*/  MOV R0, UR18 ;  /* 0x0000001200007c02 */ /* 0x000fe40008000f00 */
[----:B------:R-:W-:-:S07]  /*4a50*/  MOV R3, R2 ;  /* 0x0000000200037202 */ /* 0x000fce0000000f00 */
.L_x_70:
[----:B--2---:R2:W4:Y:S02]  /*4a60*/  SYNCS.PHASECHK.TRANS64.TRYWAIT P0, [R0+URZ+0x70], R3 ;  /* 0x00007003000075a7 */ /* 0x00452400080011ff */
[----:B----4-:R-:W-:Y:S05]  /*4a70*/  @!P0 NANOSLEEP.SYNCS 0x989680 ;  /* 0x009896800000895d */ /* 0x010fea0003900000 */
[----:B------:R-:W4:Y:S02]  /*4a80*/  @!P0 SYNCS.PHASECHK.TRANS64 P0, [R0+URZ+0x70], R3 ;  /* 0x00007003000085a7 */ /* 0x000f2400080010ff */
[----:B----4-:R-:W-:Y:S05]  /*4a90*/  @!P0 BRA `(.L_x_70) ;  /* 0xfffffffc00f08947 */ /* 0x010fea000383ffff */
[----:B------:R-:W-:Y:S05]  /*4aa0*/  BRA `(.L_x_25) ;  /* 0xffffffd400047947 */ /* 0x000fea000383ffff */
.L_x_28:
[----:B------:R-:W-:Y:S02]  /*4ab0*/  MOV R2, UR23 ;  /* 0x0000001700027c02 */ /* 0x000fe40008000f00 */
[----:B------:R-:W-:Y:S02]  /*4ac0*/  MOV R3, UR23 ;  /* 0x0000001700037c02 */ /* 0x000fe40008000f00 */
[----:B------:R-:W-:Y:S07]  /*4ad0*/  MOV R0, UR13 ;  /* 0x0000000d00007c02 */ /* 0x000fee0008000f00 */
.L_x_71:
[----:B--2---:R2:W4:Y:S02]  /*4ae0*/  SYNCS.PHASECHK.TRANS64.TRYWAIT P1, [R0+URZ], R3 ;  /* 0x00000003000075a7 */ /* 0x00452400080211ff */
[----:B----4-:R-:W-:Y:S05]  /*4af0*/  @!P1 NANOSLEEP.SYNCS 0x989680 ;  /* 0x009896800000995d */ /* 0x010fea0003900000 */
[----:B------:R-:W4:Y:S02]  /*4b00*/  @!P1 SYNCS.PHASECHK.TRANS64 P1, [R0+URZ], R3 ;  /* 0x00000003000095a7 */ /* 0x000f2400080210ff */
[----:B----4-:R-:W-:Y:S05]  /*4b10*/  @!P1 BRA `(.L_x_71) ;  /* 0xfffffffc00f09947 */ /* 0x010fea000383ffff */
[----:B------:R-:W-:Y:S05]  /*4b20*/  BRA `(.L_x_27) ;  /* 0xffffffd4006c7947 */ /* 0x000fea000383ffff */
.L_x_30:
[----:B------:R-:W-:-:S07]  /*4b30*/  MOV R2, R3 ;  /* 0x0000000300027202 */ /* 0x000fce0000000f00 */
.L_x_72:
[----:B----4-:R4:W3:Y:S02]  /*4b40*/  SYNCS.PHASECHK.TRANS64.TRYWAIT P0, [R0+URZ+0x80], R3 ;  /* 0x00008003000075a7 */ /* 0x0108e400080011ff */
[----:B---3--:R-:W-:Y:S05]  /*4b50*/  @!P0 NANOSLEEP.SYNCS 0x989680 ;  /* 0x009896800000895d */ /* 0x008fea0003900000 */
[----:B------:R-:W3:Y:S02]  /*4b60*/  @!P0 SYNCS.PHASECHK.TRANS64 P0, [R0+URZ+0x80], R3 ;  /* 0x00008003000085a7 */ /* 0x000ee400080010ff */
[----:B---3--:R-:W-:Y:S05]  /*4b70*/  @!P0 BRA `(.L_x_72) ;  /* 0xfffffffc00f08947 */ /* 0x008fea000383ffff */
[----:B------:R-:W-:Y:S05]  /*4b80*/  BRA `(.L_x_73) ;  /* 0xffffffd400e87947 */ /* 0x000fea000383ffff */
.L_x_32:
[----:B------:R-:W-:-:S07]  /*4b90*/  MOV R3, R2 ;  /* 0x0000000200037202 */ /* 0x000fce0000000f00 */
.L_x_74:
[----:B----4-:R4:W2:Y:S02]  /*4ba0*/  SYNCS.PHASECHK.TRANS64.TRYWAIT P0, [R0+URZ+0x70], R3 ;  /* 0x00007003000075a7 */ /* 0x0108a400080011ff */
[----:B--2---:R-:W-:Y:S05]  /*4bb0*/  @!P0 NANOSLEEP.SYNCS 0x989680 ;  /* 0x009896800000895d */ /* 0x004fea0003900000 */
[----:B------:R-:W2:Y:S02]  /*4bc0*/  @!P0 SYNCS.PHASECHK.TRANS64 P0, [R0+URZ+0x70], R3 ;  /* 0x00007003000085a7 */ /* 0x000ea400080010ff */
[----:B--2---:R-:W-:Y:S05]  /*4bd0*/  @!P0 BRA `(.L_x_74) ;  /* 0xfffffffc00f08947 */ /* 0x004fea000383ffff */
[----:B------:R-:W-:Y:S05]  /*4be0*/  BRA `(.L_x_22) ;  /* 0xffffffd8003c7947 */ /* 0x000fea000383ffff */
.L_x_38:
[----:B-1----:R1:W2:Y:S02]  /*4bf0*/  SYNCS.PHASECHK.TRANS64.TRYWAIT P0, [R87+URZ+0x80], RZ ;  /* 0x000080ff570075a7 */ /* 0x0022a400080011ff */
[----:B--2---:R-:W-:Y:S05]  /*4c00*/  @!P0 NANOSLEEP.SYNCS 0x989680 ;  /* 0x009896800000895d */ /* 0x004fea0003900000 */
[----:B------:R-:W2:Y:S02]  /*4c10*/  @!P0 SYNCS.PHASECHK.TRANS64 P0, [R87+URZ+0x80], RZ ;  /* 0x000080ff570085a7 */ /* 0x000ea400080010ff */
[----:B--2---:R-:W-:Y:S05]  /*4c20*/  @!P0 BRA `(.L_x_38) ;  /* 0xfffffffc00f08947 */ /* 0x004fea000383ffff */
[----:B------:R-:W-:Y:S05]  /*4c30*/  BRA `(.L_x_75) ;  /* 0xffffffdc000c7947 */ /* 0x000fea000383ffff */
.L_x_40:
[----:B------:R-:W-:-:S07]  /*4c40*/  MOV R2, R3 ;  /* 0x0000000300027202 */ /* 0x000fce0000000f00 */
.L_x_76:
[----:B-1----:R1:W2:Y:S02]  /*4c50*/  SYNCS.PHASECHK.TRANS64.TRYWAIT P1, [R124+URZ+0x60], R3 ;  /* 0x000060037c0075a7 */ /* 0x0022a400080211ff */
[----:B--2---:R-:W-:Y:S05]  /*4c60*/  @!P1 NANOSLEEP.SYNCS 0x989680 ;  /* 0x009896800000995d */ /* 0x004fea0003900000 */
[----:B------:R-:W2:Y:S02]  /*4c70*/  @!P1 SYNCS.PHASECHK.TRANS64 P1, [R124+URZ+0x60], R3 ;  /* 0x000060037c0095a7 */ /* 0x000ea400080210ff */
[----:B--2---:R-:W-:Y:S05]  /*4c80*/  @!P1 BRA `(.L_x_76) ;  /* 0xfffffffc00f09947 */ /* 0x004fea000383ffff */
[----:B------:R-:W-:Y:S05]  /*4c90*/  BRA `(.L_x_77) ;  /* 0xffffffe0000c7947 */ /* 0x000fea000383ffff */
.L_x_47:
[-C--:B------:R-:W-:Y:S02]  /*4ca0*/  MOV R4, R2.reuse ;  /* 0x0000000200047202 */ /* 0x080fe40000000f00 */
[----:B------:R-:W-:-:S07]  /*4cb0*/  MOV R5, R2 ;  /* 0x0000000200057202 */ /* 0x000fce0000000f00 */
.L_x_78:
[----:B-1----:R1:W2:Y:S02]  /*4cc0*/  SYNCS.PHASECHK.TRANS64.TRYWAIT P0, [R3+URZ+0x80], R5 ;  /* 0x00008005030075a7 */ /* 0x0022a400080011ff */
[----:B--2---:R-:W-:Y:S05]  /*4cd0*/  @!P0 NANOSLEEP.SYNCS 0x989680 ;  /* 0x009896800000895d */ /* 0x004fea0003900000 */
[----:B------:R-:W2:Y:S02]  /*4ce0*/  @!P0 SYNCS.PHASECHK.TRANS64 P0, [R3+URZ+0x80], R5 ;  /* 0x00008005030085a7 */ /* 0x000ea400080010ff */
[----:B--2---:R-:W-:Y:S05]  /*4cf0*/  @!P0 BRA `(.L_x_78) ;  /* 0xfffffffc00f08947 */ /* 0x004fea000383ffff */
[----:B------:R-:W-:Y:S05]  /*4d00*/  BRA `(.L_x_79) ;  /* 0xfffffff400247947 */ /* 0x000fea000383ffff */
        .weak           $__internal_0_$__cuda_sm10x_tcgen05_guardrail_trap_col_being_dealloced_not_returned_by_alloc
        .type           $__internal_0_$__cuda_sm10x_tcgen05_guardrail_trap_col_being_dealloced_not_returned_by_alloc,@function
        .size           $__internal_0_$__cuda_sm10x_tcgen05_guardrail_trap_col_being_dealloced_not_returned_by_alloc,($__internal_1_$__cuda_sm10x_tcgen05_guardrail_trap_phase_invalid_during_alloc - $__internal_0_$__cuda_sm10x_tcgen05_guardrail_trap_col_being_dealloced_not_returned_by_alloc)
$__internal_0_$__cuda_sm10x_tcgen05_guardrail_trap_col_being_dealloced_not_returned_by_alloc:
[----:B------:R-:W-:Y:S05]  /*4d10*/  BPT.TRAP 0x1 ;  /* 0x000000040000795c */ /* 0x000fea0000300000 */
[----:B------:R-:W-:-:S04]  /*4d20*/  HFMA2 R3, -RZ, RZ, 0, 0 ;  /* 0x00000000ff037431 */ /* 0x000fc800000001ff */
[----:B------:R-:W-:Y:S05]  /*4d30*/  RET.REL.NODEC R2 `(kernel_cutlass_kernel_cudnngrouped_gemmgrouped_gemm_swiglugrouped_gemm_swiglu_quantBlockScaledContiguousGroupedGemmKernel_object_at__TiledMMA_ThrLayoutVMNK11110000_PermutationMNK____MMAAt_0) ;  /* 0xffffffb002b07950 */ /* 0x000fea0003c3ffff */
        .weak           $__internal_1_$__cuda_sm10x_tcgen05_guardrail_trap_phase_invalid_during_alloc
        .type           $__internal_1_$__cuda_sm10x_tcgen05_guardrail_trap_phase_invalid_during_alloc,@function
        .size           $__internal_1_$__cuda_sm10x_tcgen05_guardrail_trap_phase_invalid_during_alloc,($__internal_2_$__cuda_sm10x_tcgen05_guardrail_trap_unallocated_columns_being_dealloced - $__internal_1_$__cuda_sm10x_tcgen05_guardrail_trap_phase_invalid_during_alloc)
$__internal_1_$__cuda_sm10x_tcgen05_guardrail_trap_phase_invalid_during_alloc:
[----:B------:R-:W-:Y:S05]  /*4d40*/  BPT.TRAP 0x1 ;  /* 0x000000040000795c */ /* 0x000fea0000300000 */
[----:B------:R-:W-:-:S04]  /*4d50*/  MOV R3, 0x0 ;  /* 0x0000000000037802 */ /* 0x000fc80000000f00 */
[----:B------:R-:W-:Y:S05]  /*4d60*/  RET.REL.NODEC R2 `(kernel_cutlass_kernel_cudnngrouped_gemmgrouped_gemm_swiglugrouped_gemm_swiglu_quantBlockScaledContiguousGroupedGemmKernel_object_at__TiledMMA_ThrLayoutVMNK11110000_PermutationMNK____MMAAt_0) ;  /* 0xffffffb002a47950 */ /* 0x000fea0003c3ffff */
        .weak           $__internal_2_$__cuda_sm10x_tcgen05_guardrail_trap_unallocated_columns_being_dealloced
        .type           $__internal_2_$__cuda_sm10x_tcgen05_guardrail_trap_unallocated_columns_being_dealloced,@function
        .size           $__internal_2_$__cuda_sm10x_tcgen05_guardrail_trap_unallocated_columns_being_dealloced,(.L_x_83 - $__internal_2_$__cuda_sm10x_tcgen05_guardrail_trap_unallocated_columns_being_dealloced)
$__internal_2_$__cuda_sm10x_tcgen05_guardrail_trap_unallocated_columns_being_dealloced:
[----:B------:R-:W-:Y:S05]  /*4d70*/  BPT.TRAP 0x1 ;  /* 0x000000040000795c */ /* 0x000fea0000300000 */
[----:B------:R-:W-:-:S04]  /*4d80*/  HFMA2 R3, -RZ, RZ, 0, 0 ;  /* 0x00000000ff037431 */ /* 0x000fc800000001ff */
[----:B------:R-:W-:Y:S05]  /*4d90*/  RET.REL.NODEC R2 `(kernel_cutlass_kernel_cudnngrouped_gemmgrouped_gemm_swiglugrouped_gemm_swiglu_quantBlockScaledContiguousGroupedGemmKernel_object_at__TiledMMA_ThrLayoutVMNK11110000_PermutationMNK____MMAAt_0) ;  /* 0xffffffb002987950 */ /* 0x000fea0003c3ffff */
.L_x_80:
[----:B------:R-:W-:-:S00]  /*4da0*/  BRA `(.L_x_80) ;  /* 0xfffffffc00fc7947 */ /* 0x000fc0000383ffff */
[----:B------:R-:W-:-:S00]  /*4db0*/  NOP ;  /* 0x0000000000007918 */ /* 0x000fc00000000000 */
        /* <DEDUP_REMOVED lines=12> */
.L_x_83:


//--------------------- .nv.shared.kernel_cutlass_kernel_cudnngrouped_gemmgrouped_gemm_swiglugrouped_gemm_swiglu_quantBlockScaledContiguousGroupedGemmKernel_object_at__TiledMMA_ThrLayoutVMNK11110000_PermutationMNK____MMAAt_0 --------------------------
	.section	.nv.shared.kernel_cutlass_kernel_cudnngrouped_gemmgrouped_gemm_swiglugrouped_gemm_swiglu_quantBlockScaledContiguousGroupedGemmKernel_object_at__TiledMMA_ThrLayoutVMNK11110000_PermutationMNK____MMAAt_0,"aw",@nobits
	.sectionflags	@""
	.align	1024
	.zero		1024


//--------------------- .nv.shared.reserved.0     --------------------------
	.section	.nv.shared.reserved.0,"aw",@nobits
	.align	8
	.weak		__nv_reservedSMEM_offset_0_alias
	.size		__nv_reservedSMEM_offset_0_alias, 0, 64
	.other		__nv_reservedSMEM_offset_0_alias,@"STO_CUDA_RESERVED_SHARED STV_DEFAULT"
__nv_reservedSMEM_offset_0_alias:
	.zero		0
.nv.shared.reserved.0:
	.zero		64
	.weak		__nv_reservedSMEM_allocation_phase
	.type		__nv_reservedSMEM_allocation_phase,@object
	.size		__nv_reservedSMEM_allocation_phase,(.L_0 - __nv_reservedSMEM_allocation_phase)
__nv_reservedSMEM_allocation_phase:
	.zero		1
.L_0:
	.zero		7
	.weak		__nv_reservedSMEM_devtool_atexit_pc
	.type		__nv_reservedSMEM_devtool_atexit_pc,@object
	.size		__nv_reservedSMEM_devtool_atexit_pc,(__nv_reservedSMEM_allocation_mask - __nv_reservedSMEM_devtool_atexit_pc)
__nv_reservedSMEM_devtool_atexit_pc:
	.zero		8
	.weak		__nv_reservedSMEM_allocation_mask
	.type		__nv_reservedSMEM_allocation_mask,@object
	.size		__nv_reservedSMEM_allocation_mask,(.L_2 - __nv_reservedSMEM_allocation_mask)
__nv_reservedSMEM_allocation_mask:
	.zero		4
.L_2:


//--------------------- .nv.constant0.kernel_cutlass_kernel_cudnngrouped_gemmgrouped_gemm_swiglugrouped_gemm_swiglu_quantBlockScaledContiguousGroupedGemmKernel_object_at__TiledMMA_ThrLayoutVMNK11110000_PermutationMNK____MMAAt_0 --------------------------
	.section	.nv.constant0.kernel_cutlass_kernel_cudnngrouped_gemmgrouped_gemm_swiglugrouped_gemm_swiglu_quantBlockScaledContiguousGroupedGemmKernel_object_at__TiledMMA_ThrLayoutVMNK11110000_PermutationMNK____MMAAt_0,"a",@progbits
	.sectionflags	@""
	.align	4
.nv.constant0.kernel_cutlass_kernel_cudnngrouped_gemmgrouped_gemm_swiglugrouped_gemm_swiglu_quantBlockScaledContiguousGroupedGemmKernel_object_at__TiledMMA_ThrLayoutVMNK11110000_PermutationMNK____MMAAt_0:
	.zero		1924


//--------------------- SYMBOLS --------------------------

	.type		.nv.reservedSmem.offset0,@object
	.size		.nv.reservedSmem.offset0,0x4
	.type		.nv.reservedSmem.cap,@object
	.size		.nv.reservedSmem.cap,0x4
